	.target	sm_100a

	.elftype	@"ET_EXEC"


//--------------------- .note.nv.tkinfo           --------------------------
	.section	.note.nv.tkinfo,"",@"SHT_NOTE"
	.sectionflags	@"SHF_NOTE_NV_TKINFO"
	.tkinfo
        /*0018*/ 	.word	0x00000002
        /*0030*/ 	.string	""
        /*0030*/ 	.string	"ptxas"
        /*0030*/ 	.string	"Cuda compilation tools, release 13.0, V13.0.88"
        /*0030*/ 	.string	"Build cuda_13.0.r13.0/compiler.36424714_0"
        /*0030*/ 	.string	"-arch sm_100a -m 64 "



//--------------------- .note.nv.cuinfo           --------------------------
	.section	.note.nv.cuinfo,"",@"SHT_NOTE"
	.sectionflags	@"SHF_NOTE_NV_CUINFO"
        /*0018*/ 	.short	0x0002
        /*001a*/ 	.short	0x0064
        /*001c*/ 	.short	0x0082
	.zero		2


//--------------------- .nv.info                  --------------------------
	.section	.nv.info,"",@"SHT_CUDA_INFO"
	.align	4


	//----- nvinfo : EIATTR_REGCOUNT
	.align		4
        /*0000*/ 	.byte	0x04, 0x2f
        /*0002*/ 	.short	(.L_19 - .L_18)
	.align		4
.L_18:
        /*0004*/ 	.word	index@(_ZN7cutlass13device_kernelINS_4gemm6kernel13GemmUniversalIN4cute5tupleIJiiiiEEENS1_10collective13CollectiveMmaINS1_35MainloopSm100TmaUmmaWarpSpecializedILi3ELi2ELi4ENS5_IJNS4_1CILi2EEESB_NSA_ILi1EEEEEEEENS5_IJNSA_ILi64EEENSA_ILi256EEENSA_ILi32EEEEEENS_6half_tENS5_IJlSC_lEEESJ_SK_NS4_8TiledMMAINS4_8MMA_AtomIJNS4_20SM100_MMA_F16BF16_SSISJ_SJ_fLi64ELi256ELNS4_4UMMA5MajorE0ELSP_0ELNSO_7ScaleInE0ELSQ_0EEEEEENS4_6LayoutINS5_IJSC_SC_SC_EEENS5_IJNSA_ILi0EEESV_SV_EEEEENS5_IJNS4_10UnderscoreESY_SY_EEEEENS4_23SM90_TMA_LOAD_MULTICASTENS4_14ComposedLayoutINS4_7SwizzleILi2ELi4ELi3EEENS4_18smem_ptr_flag_bitsILi16EEENST_INS5_IJNSA_ILi8EEESH_EEENS5_IJSH_SC_EEEEEEEvNS4_8identityES11_S1B_vS1C_EENS_8epilogue10collective18CollectiveEpilogueINS1E_23Sm100TmaWarpSpecializedILi4ELi2ELi32ELb1ELb0EEEJSI_NS5_IJNST_ISF_SC_EES1J_EEESJ_SK_SJ_SK_NS1E_6fusion15FusionCallbacksIS1I_NS1L_17LinearCombinationISJ_fSJ_fLNS_15FloatRoundStyleE2EEESI_S1K_JEEENS4_5SM1004TMEM4LOAD26SM100_TMEM_LOAD_16dp256b8xENS4_13SM90_TMA_LOADENS12_INS13_ILi3ELi4ELi3EEES16_NST_INS5_IJS17_SF_EEENS5_IJSF_SC_EEEEEEENS4_17SM75_U32x4_LDSM_NENS4_14SM90_TMA_STOREES20_NS4_17SM90_U32x4_STSM_NENS4_39AutoVectorizingCopyWithAssumedAlignmentILi128EEEEEEvvEEEEvNT_6ParamsE)
        /*0008*/ 	.word	0x0000007a


	//----- nvinfo : EIATTR_FRAME_SIZE
	.align		4
.L_19:
        /*000c*/ 	.byte	0x04, 0x11
        /*000e*/ 	.short	(.L_21 - .L_20)
	.align		4
.L_20:
        /*0010*/ 	.word	index@($__internal_2_$__cuda_sm10x_tcgen05_guardrail_trap_unallocated_columns_being_dealloced)
        /*0014*/ 	.word	0x00000000


	//----- nvinfo : EIATTR_FRAME_SIZE
	.align		4
.L_21:
        /*0018*/ 	.byte	0x04, 0x11
        /*001a*/ 	.short	(.L_23 - .L_22)
	.align		4
.L_22:
        /*001c*/ 	.word	index@($__internal_1_$__cuda_sm10x_tcgen05_guardrail_trap_phase_invalid_during_alloc)
        /*0020*/ 	.word	0x00000000


	//----- nvinfo : EIATTR_FRAME_SIZE
	.align		4
.L_23:
        /*0024*/ 	.byte	0x04, 0x11
        /*0026*/ 	.short	(.L_25 - .L_24)
	.align		4
.L_24:
        /*0028*/ 	.word	index@($__internal_0_$__cuda_sm10x_tcgen05_guardrail_trap_col_being_dealloced_not_returned_by_alloc)
        /*002c*/ 	.word	0x00000000


	//----- nvinfo : EIATTR_FRAME_SIZE
	.align		4
.L_25:
        /*0030*/ 	.byte	0x04, 0x11
        /*0032*/ 	.short	(.L_27 - .L_26)
	.align		4
.L_26:
        /*0034*/ 	.word	index@(_ZN7cutlass13device_kernelINS_4gemm6kernel13GemmUniversalIN4cute5tupleIJiiiiEEENS1_10collective13CollectiveMmaINS1_35MainloopSm100TmaUmmaWarpSpecializedILi3ELi2ELi4ENS5_IJNS4_1CILi2EEESB_NSA_ILi1EEEEEEEENS5_IJNSA_ILi64EEENSA_ILi256EEENSA_ILi32EEEEEENS_6half_tENS5_IJlSC_lEEESJ_SK_NS4_8TiledMMAINS4_8MMA_AtomIJNS4_20SM100_MMA_F16BF16_SSISJ_SJ_fLi64ELi256ELNS4_4UMMA5MajorE0ELSP_0ELNSO_7ScaleInE0ELSQ_0EEEEEENS4_6LayoutINS5_IJSC_SC_SC_EEENS5_IJNSA_ILi0EEESV_SV_EEEEENS5_IJNS4_10UnderscoreESY_SY_EEEEENS4_23SM90_TMA_LOAD_MULTICASTENS4_14ComposedLayoutINS4_7SwizzleILi2ELi4ELi3EEENS4_18smem_ptr_flag_bitsILi16EEENST_INS5_IJNSA_ILi8EEESH_EEENS5_IJSH_SC_EEEEEEEvNS4_8identityES11_S1B_vS1C_EENS_8epilogue10collective18CollectiveEpilogueINS1E_23Sm100TmaWarpSpecializedILi4ELi2ELi32ELb1ELb0EEEJSI_NS5_IJNST_ISF_SC_EES1J_EEESJ_SK_SJ_SK_NS1E_6fusion15FusionCallbacksIS1I_NS1L_17LinearCombinationISJ_fSJ_fLNS_15FloatRoundStyleE2EEESI_S1K_JEEENS4_5SM1004TMEM4LOAD26SM100_TMEM_LOAD_16dp256b8xENS4_13SM90_TMA_LOADENS12_INS13_ILi3ELi4ELi3EEES16_NST_INS5_IJS17_SF_EEENS5_IJSF_SC_EEEEEEENS4_17SM75_U32x4_LDSM_NENS4_14SM90_TMA_STOREES20_NS4_17SM90_U32x4_STSM_NENS4_39AutoVectorizingCopyWithAssumedAlignmentILi128EEEEEEvvEEEEvNT_6ParamsE)
        /*0038*/ 	.word	0x00000000


	//----- nvinfo : EIATTR_MIN_STACK_SIZE
	.align		4
.L_27:
        /*003c*/ 	.byte	0x04, 0x12
        /*003e*/ 	.short	(.L_29 - .L_28)
	.align		4
.L_28:
        /*0040*/ 	.word	index@(_ZN7cutlass13device_kernelINS_4gemm6kernel13GemmUniversalIN4cute5tupleIJiiiiEEENS1_10collective13CollectiveMmaINS1_35MainloopSm100TmaUmmaWarpSpecializedILi3ELi2ELi4ENS5_IJNS4_1CILi2EEESB_NSA_ILi1EEEEEEEENS5_IJNSA_ILi64EEENSA_ILi256EEENSA_ILi32EEEEEENS_6half_tENS5_IJlSC_lEEESJ_SK_NS4_8TiledMMAINS4_8MMA_AtomIJNS4_20SM100_MMA_F16BF16_SSISJ_SJ_fLi64ELi256ELNS4_4UMMA5MajorE0ELSP_0ELNSO_7ScaleInE0ELSQ_0EEEEEENS4_6LayoutINS5_IJSC_SC_SC_EEENS5_IJNSA_ILi0EEESV_SV_EEEEENS5_IJNS4_10UnderscoreESY_SY_EEEEENS4_23SM90_TMA_LOAD_MULTICASTENS4_14ComposedLayoutINS4_7SwizzleILi2ELi4ELi3EEENS4_18smem_ptr_flag_bitsILi16EEENST_INS5_IJNSA_ILi8EEESH_EEENS5_IJSH_SC_EEEEEEEvNS4_8identityES11_S1B_vS1C_EENS_8epilogue10collective18CollectiveEpilogueINS1E_23Sm100TmaWarpSpecializedILi4ELi2ELi32ELb1ELb0EEEJSI_NS5_IJNST_ISF_SC_EES1J_EEESJ_SK_SJ_SK_NS1E_6fusion15FusionCallbacksIS1I_NS1L_17LinearCombinationISJ_fSJ_fLNS_15FloatRoundStyleE2EEESI_S1K_JEEENS4_5SM1004TMEM4LOAD26SM100_TMEM_LOAD_16dp256b8xENS4_13SM90_TMA_LOADENS12_INS13_ILi3ELi4ELi3EEES16_NST_INS5_IJS17_SF_EEENS5_IJSF_SC_EEEEEEENS4_17SM75_U32x4_LDSM_NENS4_14SM90_TMA_STOREES20_NS4_17SM90_U32x4_STSM_NENS4_39AutoVectorizingCopyWithAssumedAlignmentILi128EEEEEEvvEEEEvNT_6ParamsE)
        /*0044*/ 	.word	0x00000000
.L_29:


//--------------------- .nv.compat                --------------------------
	.section	.nv.compat,"",@"SHT_CUDA_COMPAT_INFO"
	.align	4
        /*0000*/ 	.byte	0x02, 0x09, 0x01, 0x00, 0x02, 0x02, 0x02, 0x00, 0x02, 0x05, 0x05, 0x00, 0x03, 0x07, 0x01, 0x01
        /*0010*/ 	.byte	0x02, 0x03, 0x01, 0x00, 0x02, 0x06, 0x01, 0x00, 0x04, 0x0b, 0x08, 0x00, 0x09, 0x00, 0x00, 0x00
        /*0020*/ 	.byte	0x00, 0x00, 0x00, 0x00


//--------------------- .nv.info._ZN7cutlass13device_kernelINS_4gemm6kernel13GemmUniversalIN4cute5tupleIJiiiiEEENS1_10collective13CollectiveMmaINS1_35MainloopSm100TmaUmmaWarpSpecializedILi3ELi2ELi4ENS5_IJNS4_1CILi2EEESB_NSA_ILi1EEEEEEEENS5_IJNSA_ILi64EEENSA_ILi256EEENSA_ILi32EEEEEENS_6half_tENS5_IJlSC_lEEESJ_SK_NS4_8TiledMMAINS4_8MMA_AtomIJNS4_20SM100_MMA_F16BF16_SSISJ_SJ_fLi64ELi256ELNS4_4UMMA5MajorE0ELSP_0ELNSO_7ScaleInE0ELSQ_0EEEEEENS4_6LayoutINS5_IJSC_SC_SC_EEENS5_IJNSA_ILi0EEESV_SV_EEEEENS5_IJNS4_10UnderscoreESY_SY_EEEEENS4_23SM90_TMA_LOAD_MULTICASTENS4_14ComposedLayoutINS4_7SwizzleILi2ELi4ELi3EEENS4_18smem_ptr_flag_bitsILi16EEENST_INS5_IJNSA_ILi8EEESH_EEENS5_IJSH_SC_EEEEEEEvNS4_8identityES11_S1B_vS1C_EENS_8epilogue10collective18CollectiveEpilogueINS1E_23Sm100TmaWarpSpecializedILi4ELi2ELi32ELb1ELb0EEEJSI_NS5_IJNST_ISF_SC_EES1J_EEESJ_SK_SJ_SK_NS1E_6fusion15FusionCallbacksIS1I_NS1L_17LinearCombinationISJ_fSJ_fLNS_15FloatRoundStyleE2EEESI_S1K_JEEENS4_5SM1004TMEM4LOAD26SM100_TMEM_LOAD_16dp256b8xENS4_13SM90_TMA_LOADENS12_INS13_ILi3ELi4ELi3EEES16_NST_INS5_IJS17_SF_EEENS5_IJSF_SC_EEEEEEENS4_17SM75_U32x4_LDSM_NENS4_14SM90_TMA_STOREES20_NS4_17SM90_U32x4_STSM_NENS4_39AutoVectorizingCopyWithAssumedAlignmentILi128EEEEEEvvEEEEvNT_6ParamsE --------------------------
	.section	.nv.info._ZN7cutlass13device_kernelINS_4gemm6kernel13GemmUniversalIN4cute5tupleIJiiiiEEENS1_10collective13CollectiveMmaINS1_35MainloopSm100TmaUmmaWarpSpecializedILi3ELi2ELi4ENS5_IJNS4_1CILi2EEESB_NSA_ILi1EEEEEEEENS5_IJNSA_ILi64EEENSA_ILi256EEENSA_ILi32EEEEEENS_6half_tENS5_IJlSC_lEEESJ_SK_NS4_8TiledMMAINS4_8MMA_AtomIJNS4_20SM100_MMA_F16BF16_SSISJ_SJ_fLi64ELi256ELNS4_4UMMA5MajorE0ELSP_0ELNSO_7ScaleInE0ELSQ_0EEEEEENS4_6LayoutINS5_IJSC_SC_SC_EEENS5_IJNSA_ILi0EEESV_SV_EEEEENS5_IJNS4_10UnderscoreESY_SY_EEEEENS4_23SM90_TMA_LOAD_MULTICASTENS4_14ComposedLayoutINS4_7SwizzleILi2ELi4ELi3EEENS4_18smem_ptr_flag_bitsILi16EEENST_INS5_IJNSA_ILi8EEESH_EEENS5_IJSH_SC_EEEEEEEvNS4_8identityES11_S1B_vS1C_EENS_8epilogue10collective18CollectiveEpilogueINS1E_23Sm100TmaWarpSpecializedILi4ELi2ELi32ELb1ELb0EEEJSI_NS5_IJNST_ISF_SC_EES1J_EEESJ_SK_SJ_SK_NS1E_6fusion15FusionCallbacksIS1I_NS1L_17LinearCombinationISJ_fSJ_fLNS_15FloatRoundStyleE2EEESI_S1K_JEEENS4_5SM1004TMEM4LOAD26SM100_TMEM_LOAD_16dp256b8xENS4_13SM90_TMA_LOADENS12_INS13_ILi3ELi4ELi3EEES16_NST_INS5_IJS17_SF_EEENS5_IJSF_SC_EEEEEEENS4_17SM75_U32x4_LDSM_NENS4_14SM90_TMA_STOREES20_NS4_17SM90_U32x4_STSM_NENS4_39AutoVectorizingCopyWithAssumedAlignmentILi128EEEEEEvvEEEEvNT_6ParamsE,"",@"SHT_CUDA_INFO"
	.sectionflags	@""
	.align	4


	//----- nvinfo : EIATTR_CUDA_API_VERSION
	.align		4
        /*0000*/ 	.byte	0x04, 0x37
        /*0002*/ 	.short	(.L_31 - .L_30)
.L_30:
        /*0004*/ 	.word	0x00000082


	//----- nvinfo : EIATTR_KPARAM_INFO
	.align		4
.L_31:
        /*0008*/ 	.byte	0x04, 0x17
        /*000a*/ 	.short	(.L_33 - .L_32)
.L_32:
        /*000c*/ 	.word	0x00000000
        /*0010*/ 	.short	0x0000
        /*0012*/ 	.short	0x0000
        /*0014*/ 	.byte	0x00, 0xf0, 0x01, 0x20


	//----- nvinfo : EIATTR_AT_ENTRY_FRAGMENTS
	.align		4
.L_33:
        /*0018*/ 	.byte	0x04, 0x4f
        /*001a*/ 	.short	(.L_35 - .L_34)


	//   ....[0]....
.L_34:
        /*001c*/ 	.word	0x00000006


	//----- nvinfo : EIATTR_RESERVED_SMEM_USED
	.align		4
.L_35:
        /*0020*/ 	.byte	0x01, 0x41
	.zero		2


	//----- nvinfo : EIATTR_SPARSE_MMA_MASK
	.align		4
        /*0024*/ 	.byte	0x03, 0x50
        /*0026*/ 	.short	0x0000


	//----- nvinfo : EIATTR_TCGEN05_1CTA_USED
	.align		4
        /*0028*/ 	.byte	0x01, 0x51
	.zero		2


	//----- nvinfo : EIATTR_MAXREG_COUNT
	.align		4
        /*002c*/ 	.byte	0x03, 0x1b
        /*002e*/ 	.short	0x00ff


	//----- nvinfo : EIATTR_NUM_BARRIERS
	.align		4
        /*0030*/ 	.byte	0x02, 0x4c
        /*0032*/ 	.byte	0x07
	.zero		1


	//----- nvinfo : EIATTR_EXTERNS
	.align		4
        /*0034*/ 	.byte	0x04, 0x0f
        /*0036*/ 	.short	(.L_37 - .L_36)


	//   ....[0]....
	.align		4
.L_36:
        /*0038*/ 	.word	index@(__assertfail)


	//----- nvinfo : EIATTR_MERCURY_ISA_VERSION
	.align		4
.L_37:
        /*003c*/ 	.byte	0x03, 0x5f
        /*003e*/ 	.short	0x0101


	//----- nvinfo : EIATTR_INT_WARP_WIDE_INSTR_OFFSETS
	.align		4
        /*0040*/ 	.byte	0x04, 0x31
        /*0042*/ 	.short	(.L_39 - .L_38)


	//   ....[0]....
.L_38:
        /*0044*/ 	.word	0x00003d40


	//   ....[1]....
        /*0048*/ 	.word	0x00003d60


	//   ....[2]....
        /*004c*/ 	.word	0x00003d90


	//   ....[3]....
        /*0050*/ 	.word	0x00004910


	//   ....[4]....
        /*0054*/ 	.word	0x00004980


	//   ....[5]....
        /*0058*/ 	.word	0x00004a50


	//   ....[6]....
        /*005c*/ 	.word	0x00004ad0


	//   ....[7]....
        /*0060*/ 	.word	0x00004bc0


	//   ....[8]....
        /*0064*/ 	.word	0x00004c40


	//   ....[9]....
        /*0068*/ 	.word	0x00004d20


	//   ....[10]....
        /*006c*/ 	.word	0x00004dd0


	//----- nvinfo : EIATTR_COOP_GROUP_MASK_REGIDS
	.align		4
.L_39:
        /*0070*/ 	.byte	0x04, 0x29
        /*0072*/ 	.short	(.L_41 - .L_40)


	//   ....[0]....
.L_40:
        /*0074*/ 	.word	0xffffffff


	//   ....[1]....
        /*0078*/ 	.word	0xffffffff


	//   ....[2]....
        /*007c*/ 	.word	0xffffffff


	//   ....[3]....
        /*0080*/ 	.word	0xffffffff


	//   ....[4]....
        /*0084*/ 	.word	0xffffffff


	//   ....[5]....
        /*0088*/ 	.word	0xffffffff


	//   ....[6]....
        /*008c*/ 	.word	0xffffffff


	//   ....[7]....
        /*0090*/ 	.word	0xffffffff


	//   ....[8]....
        /*0094*/ 	.word	0xffffffff


	//   ....[9]....
        /*0098*/ 	.word	0xffffffff


	//   ....[10]....
        /*009c*/ 	.word	0xffffffff


	//   ....[11]....
        /*00a0*/ 	.word	0xffffffff


	//   ....[12]....
        /*00a4*/ 	.word	0xffffffff


	//   ....[13]....
        /*00a8*/ 	.word	0xffffffff


	//----- nvinfo : EIATTR_COOP_GROUP_INSTR_OFFSETS
	.align		4
.L_41:
        /*00ac*/ 	.byte	0x04, 0x28
        /*00ae*/ 	.short	(.L_43 - .L_42)


	//   ....[0]....
.L_42:
        /*00b0*/ 	.word	0x00000080


	//   ....[1]....
        /*00b4*/ 	.word	0x000004f0


	//   ....[2]....
        /*00b8*/ 	.word	0x00000680


	//   ....[3]....
        /*00bc*/ 	.word	0x00000820


	//   ....[4]....
        /*00c0*/ 	.word	0x00000920


	//   ....[5]....
        /*00c4*/ 	.word	0x00000a90


	//   ....[6]....
        /*00c8*/ 	.word	0x00000c30


	//   ....[7]....
        /*00cc*/ 	.word	0x00000de0


	//   ....[8]....
        /*00d0*/ 	.word	0x000021b0


	//   ....[9]....
        /*00d4*/ 	.word	0x00003010


	//   ....[10]....
        /*00d8*/ 	.word	0x00003220


	//   ....[11]....
        /*00dc*/ 	.word	0x00003250


	//   ....[12]....
        /*00e0*/ 	.word	0x00003c20


	//   ....[13]....
        /*00e4*/ 	.word	0x00003e50


	//----- nvinfo : EIATTR_VRC_CTA_INIT_COUNT
	.align		4
.L_43:
        /*00e8*/ 	.byte	0x02, 0x4a
        /*00ea*/ 	.byte	0x80
	.zero		1


	//----- nvinfo : EIATTR_SYSCALL_OFFSETS
	.align		4
        /*00ec*/ 	.byte	0x04, 0x46
        /*00ee*/ 	.short	(.L_45 - .L_44)


	//   ....[0]....
.L_44:
        /*00f0*/ 	.word	0x00005a60


	//   ....[1]....
        /*00f4*/ 	.word	0x00005b50


	//   ....[2]....
        /*00f8*/ 	.word	0x000063c0


	//   ....[3]....
        /*00fc*/ 	.word	0x00007080


	//   ....[4]....
        /*0100*/ 	.word	0x00007cf0


	//   ....[5]....
        /*0104*/ 	.word	0x00008950


	//----- nvinfo : EIATTR_MBARRIER_INSTR_OFFSETS
	.align		4
.L_45:
        /*0108*/ 	.byte	0x04, 0x39
        /*010a*/ 	.short	(.L_47 - .L_46)


	//   ....[0]....
.L_46:
        /*010c*/ 	.word	0x00000610
        /*0110*/ 	.word	0x000000ff
        /*0114*/ 	.word	0x00000000
        /*0118*/ 	.short	0x0100
        /*011a*/ 	.byte	0x04
	.zero		1


	//   ....[1]....
        /*011c*/ 	.word	0x00000620
        /*0120*/ 	.word	0x000000ff
        /*0124*/ 	.word	0x00000018
        /*0128*/ 	.short	0x0100
        /*012a*/ 	.byte	0x04
	.zero		1


	//   ....[2]....
        /*012c*/ 	.word	0x00000630
        /*0130*/ 	.word	0x000000ff
        /*0134*/ 	.word	0x00000008
        /*0138*/ 	.short	0x0100
        /*013a*/ 	.byte	0x04
	.zero		1


	//   ....[3]....
        /*013c*/ 	.word	0x00000640
        /*0140*/ 	.word	0x000000ff
        /*0144*/ 	.word	0x00000020
        /*0148*/ 	.short	0x0100
        /*014a*/ 	.byte	0x04
	.zero		1


	//   ....[4]....
        /*014c*/ 	.word	0x00000650
        /*0150*/ 	.word	0x000000ff
        /*0154*/ 	.word	0x00000010
        /*0158*/ 	.short	0x0100
        /*015a*/ 	.byte	0x04
	.zero		1


	//   ....[5]....
        /*015c*/ 	.word	0x00000660
        /*0160*/ 	.word	0x000000ff
        /*0164*/ 	.word	0x00000028
        /*0168*/ 	.short	0x0100
        /*016a*/ 	.byte	0x04
	.zero		1


	//   ....[6]....
        /*016c*/ 	.word	0x00000790
        /*0170*/ 	.word	0x000000ff
        /*0174*/ 	.word	0x00000030
        /*0178*/ 	.short	0x0100
        /*017a*/ 	.byte	0x04
	.zero		1


	//   ....[7]....
        /*017c*/ 	.word	0x000007a0
        /*0180*/ 	.word	0x000000ff
        /*0184*/ 	.word	0x00000050
        /*0188*/ 	.short	0x0100
        /*018a*/ 	.byte	0x04
	.zero		1


	//   ....[8]....
        /*018c*/ 	.word	0x000007b0
        /*0190*/ 	.word	0x000000ff
        /*0194*/ 	.word	0x00000038
        /*0198*/ 	.short	0x0100
        /*019a*/ 	.byte	0x04
	.zero		1


	//   ....[9]....
        /*019c*/ 	.word	0x000007c0
        /*01a0*/ 	.word	0x000000ff
        /*01a4*/ 	.word	0x00000058
        /*01a8*/ 	.short	0x0100
        /*01aa*/ 	.byte	0x04
	.zero		1


	//   ....[10]....
        /*01ac*/ 	.word	0x000007d0
        /*01b0*/ 	.word	0x000000ff
        /*01b4*/ 	.word	0x00000040
        /*01b8*/ 	.short	0x0100
        /*01ba*/ 	.byte	0x04
	.zero		1


	//   ....[11]....
        /*01bc*/ 	.word	0x000007e0
        /*01c0*/ 	.word	0x000000ff
        /*01c4*/ 	.word	0x00000060
        /*01c8*/ 	.short	0x0100
        /*01ca*/ 	.byte	0x04
	.zero		1


	//   ....[12]....
        /*01cc*/ 	.word	0x000007f0
        /*01d0*/ 	.word	0x000000ff
        /*01d4*/ 	.word	0x00000048
        /*01d8*/ 	.short	0x0100
        /*01da*/ 	.byte	0x04
	.zero		1


	//   ....[13]....
        /*01dc*/ 	.word	0x00000800
        /*01e0*/ 	.word	0x000000ff
        /*01e4*/ 	.word	0x00000068
        /*01e8*/ 	.short	0x0100
        /*01ea*/ 	.byte	0x04
	.zero		1


	//   ....[14]....
        /*01ec*/ 	.word	0x000008f0
        /*01f0*/ 	.word	0x000000ff
        /*01f4*/ 	.word	0x00000070
        /*01f8*/ 	.short	0x0100
        /*01fa*/ 	.byte	0x06
	.zero		1


	//   ....[15]....
        /*01fc*/ 	.word	0x00000900
        /*0200*/ 	.word	0x000000ff
        /*0204*/ 	.word	0x00000078
        /*0208*/ 	.short	0x0100
        /*020a*/ 	.byte	0x06
	.zero		1


	//   ....[16]....
        /*020c*/ 	.word	0x00000a40
        /*0210*/ 	.word	0x000000ff
        /*0214*/ 	.word	0x00000080
        /*0218*/ 	.short	0x0100
        /*021a*/ 	.byte	0x06
	.zero		1


	//   ....[17]....
        /*021c*/ 	.word	0x00000a50
        /*0220*/ 	.word	0x000000ff
        /*0224*/ 	.word	0x00000090
        /*0228*/ 	.short	0x0100
        /*022a*/ 	.byte	0x06
	.zero		1


	//   ....[18]....
        /*022c*/ 	.word	0x00000a60
        /*0230*/ 	.word	0x000000ff
        /*0234*/ 	.word	0x00000088
        /*0238*/ 	.short	0x0100
        /*023a*/ 	.byte	0x06
	.zero		1


	//   ....[19]....
        /*023c*/ 	.word	0x00000a70
        /*0240*/ 	.word	0x000000ff
        /*0244*/ 	.word	0x00000098
        /*0248*/ 	.short	0x0100
        /*024a*/ 	.byte	0x06
	.zero		1


	//   ....[20]....
        /*024c*/ 	.word	0x00000ba0
        /*0250*/ 	.word	0x000000ff
        /*0254*/ 	.word	0x000000a0
        /*0258*/ 	.short	0x0100
        /*025a*/ 	.byte	0x04
	.zero		1


	//   ....[21]....
        /*025c*/ 	.word	0x00000bb0
        /*0260*/ 	.word	0x000000ff
        /*0264*/ 	.word	0x000000c0
        /*0268*/ 	.short	0x0100
        /*026a*/ 	.byte	0x04
	.zero		1


	//   ....[22]....
        /*026c*/ 	.word	0x00000bc0
        /*0270*/ 	.word	0x000000ff
        /*0274*/ 	.word	0x000000a8
        /*0278*/ 	.short	0x0100
        /*027a*/ 	.byte	0x04
	.zero		1


	//   ....[23]....
        /*027c*/ 	.word	0x00000bd0
        /*0280*/ 	.word	0x000000ff
        /*0284*/ 	.word	0x000000c8
        /*0288*/ 	.short	0x0100
        /*028a*/ 	.byte	0x04
	.zero		1


	//   ....[24]....
        /*028c*/ 	.word	0x00000be0
        /*0290*/ 	.word	0x000000ff
        /*0294*/ 	.word	0x000000b0
        /*0298*/ 	.short	0x0100
        /*029a*/ 	.byte	0x04
	.zero		1


	//   ....[25]....
        /*029c*/ 	.word	0x00000bf0
        /*02a0*/ 	.word	0x000000ff
        /*02a4*/ 	.word	0x000000d0
        /*02a8*/ 	.short	0x0100
        /*02aa*/ 	.byte	0x04
	.zero		1


	//   ....[26]....
        /*02ac*/ 	.word	0x00000c00
        /*02b0*/ 	.word	0x000000ff
        /*02b4*/ 	.word	0x000000b8
        /*02b8*/ 	.short	0x0100
        /*02ba*/ 	.byte	0x04
	.zero		1


	//   ....[27]....
        /*02bc*/ 	.word	0x00000c10
        /*02c0*/ 	.word	0x000000ff
        /*02c4*/ 	.word	0x000000d8
        /*02c8*/ 	.short	0x0100
        /*02ca*/ 	.byte	0x04
	.zero		1


	//   ....[28]....
        /*02cc*/ 	.word	0x00000d00
        /*02d0*/ 	.word	0x000000ff
        /*02d4*/ 	.word	0x000000e0
        /*02d8*/ 	.short	0x0100
        /*02da*/ 	.byte	0x04
	.zero		1


	//   ....[29]....
        /*02dc*/ 	.word	0x00000d10
        /*02e0*/ 	.word	0x000000ff
        /*02e4*/ 	.word	0x000000f0
        /*02e8*/ 	.short	0x0100
        /*02ea*/ 	.byte	0x04
	.zero		1


	//   ....[30]....
        /*02ec*/ 	.word	0x00000d20
        /*02f0*/ 	.word	0x000000ff
        /*02f4*/ 	.word	0x000000e8
        /*02f8*/ 	.short	0x0100
        /*02fa*/ 	.byte	0x04
	.zero		1


	//   ....[31]....
        /*02fc*/ 	.word	0x00000d30
        /*0300*/ 	.word	0x000000ff
        /*0304*/ 	.word	0x000000f8
        /*0308*/ 	.short	0x0100
        /*030a*/ 	.byte	0x04
	.zero		1


	//   ....[32]....
        /*030c*/ 	.word	0x00001a20
        /*0310*/ 	.word	0x00000000
        /*0314*/ 	.word	0x000000f0
        /*0318*/ 	.short	0x010a
        /*031a*/ 	.byte	0xff
	.zero		1


	//   ....[33]....
        /*031c*/ 	.word	0x00001a40
        /*0320*/ 	.word	0x00000000
        /*0324*/ 	.word	0x000000e0
        /*0328*/ 	.short	0x0101
        /*032a*/ 	.byte	0xff
	.zero		1


	//   ....[34]....
        /*032c*/ 	.word	0x00001b00
        /*0330*/ 	.word	0x000000ff
        /*0334*/ 	.word	0x00000018
        /*0338*/ 	.short	0x010a
        /*033a*/ 	.byte	0x04
	.zero		1


	//   ....[35]....
        /*033c*/ 	.word	0x00001b90
        /*0340*/ 	.word	0x000000ff
        /*0344*/ 	.word	0x00000018
        /*0348*/ 	.short	0x010a
        /*034a*/ 	.byte	0x21
	.zero		1


	//   ....[36]....
        /*034c*/ 	.word	0x00001d20
        /*0350*/ 	.word	0x000000ff
        /*0354*/ 	.word	0x00000018
        /*0358*/ 	.short	0x010a
        /*035a*/ 	.byte	0x05
	.zero		1


	//   ....[37]....
        /*035c*/ 	.word	0x00001e70
        /*0360*/ 	.word	0x000000ff
        /*0364*/ 	.word	0x00000078
        /*0368*/ 	.short	0x0101
        /*036a*/ 	.byte	0x15
	.zero		1


	//   ....[38]....
        /*036c*/ 	.word	0x00001e90
        /*0370*/ 	.word	0x000000ff
        /*0374*/ 	.word	0x00000018
        /*0378*/ 	.short	0x010a
        /*037a*/ 	.byte	0x04
	.zero		1


	//   ....[39]....
        /*037c*/ 	.word	0x00001f10
        /*0380*/ 	.word	0x000000ff
        /*0384*/ 	.word	0x00000018
        /*0388*/ 	.short	0x010a
        /*038a*/ 	.byte	0x11
	.zero		1


	//   ....[40]....
        /*038c*/ 	.word	0x000020a0
        /*0390*/ 	.word	0x000000ff
        /*0394*/ 	.word	0x00000018
        /*0398*/ 	.short	0x010a
        /*039a*/ 	.byte	0x05
	.zero		1


	//   ....[41]....
        /*039c*/ 	.word	0x000021e0
        /*03a0*/ 	.word	0x00000003
        /*03a4*/ 	.word	0x00000080
        /*03a8*/ 	.short	0x010a
        /*03aa*/ 	.byte	0xff
	.zero		1


	//   ....[42]....
        /*03ac*/ 	.word	0x00002330
        /*03b0*/ 	.word	0x00000000
        /*03b4*/ 	.word	0x00000000
        /*03b8*/ 	.short	0x0101
        /*03ba*/ 	.byte	0xff
	.zero		1


	//   ....[43]....
        /*03bc*/ 	.word	0x000028f0
        /*03c0*/ 	.word	0x000000ff
        /*03c4*/ 	.word	0x00000000
        /*03c8*/ 	.short	0x010a
        /*03ca*/ 	.byte	0x04
	.zero		1


	//   ....[44]....
        /*03cc*/ 	.word	0x00002980
        /*03d0*/ 	.word	0x000000ff
        /*03d4*/ 	.word	0x00000000
        /*03d8*/ 	.short	0x010a
        /*03da*/ 	.byte	0x05
	.zero		1


	//   ....[45]....
        /*03dc*/ 	.word	0x00002a20
        /*03e0*/ 	.word	0x00000000
        /*03e4*/ 	.word	0x00000000
        /*03e8*/ 	.short	0x010a
        /*03ea*/ 	.byte	0xff
	.zero		1


	//   ....[46]....
        /*03ec*/ 	.word	0x00002b60
        /*03f0*/ 	.word	0x00000002
        /*03f4*/ 	.word	0x000000e0
        /*03f8*/ 	.short	0x010a
        /*03fa*/ 	.byte	0xff
	.zero		1


	//   ....[47]....
        /*03fc*/ 	.word	0x00002bc0
        /*0400*/ 	.word	0x00000004
        /*0404*/ 	.word	0x00000000
        /*0408*/ 	.short	0x0101
        /*040a*/ 	.byte	0xff
	.zero		1


	//   ....[48]....
        /*040c*/ 	.word	0x00002be0
        /*0410*/ 	.word	0x000000ff
        /*0414*/ 	.word	0x00000090
        /*0418*/ 	.short	0x010a
        /*041a*/ 	.byte	0x04
	.zero		1


	//   ....[49]....
        /*041c*/ 	.word	0x00002d00
        /*0420*/ 	.word	0x00000002
        /*0424*/ 	.word	0x00000080
        /*0428*/ 	.short	0x010a
        /*042a*/ 	.byte	0xff
	.zero		1


	//   ....[50]....
        /*042c*/ 	.word	0x00002e10
        /*0430*/ 	.word	0x00000002
        /*0434*/ 	.word	0x00000000
        /*0438*/ 	.short	0x0101
        /*043a*/ 	.byte	0xff
	.zero		1


	//   ....[51]....
        /*043c*/ 	.word	0x00002ea0
        /*0440*/ 	.word	0x000000ff
        /*0444*/ 	.word	0x00000090
        /*0448*/ 	.short	0x0106
        /*044a*/ 	.byte	0x04
	.zero		1


	//   ....[52]....
        /*044c*/ 	.word	0x00002ec0
        /*0450*/ 	.word	0x000000ff
        /*0454*/ 	.word	0x00000090
        /*0458*/ 	.short	0x010a
        /*045a*/ 	.byte	0x04
	.zero		1


	//   ....[53]....
        /*045c*/ 	.word	0x00002f50
        /*0460*/ 	.word	0x000000ff
        /*0464*/ 	.word	0x00000090
        /*0468*/ 	.short	0x0106
        /*046a*/ 	.byte	0x07
	.zero		1


	//   ....[54]....
        /*046c*/ 	.word	0x00002f90
        /*0470*/ 	.word	0x00000000
        /*0474*/ 	.word	0x00000090
        /*0478*/ 	.short	0x010a
        /*047a*/ 	.byte	0xff
	.zero		1


	//   ....[55]....
        /*047c*/ 	.word	0x000034b0
        /*0480*/ 	.word	0x00000000
        /*0484*/ 	.word	0x00000080
        /*0488*/ 	.short	0x010a
        /*048a*/ 	.byte	0xff
	.zero		1


	//   ....[56]....
        /*048c*/ 	.word	0x000035b0
        /*0490*/ 	.word	0x00000003
        /*0494*/ 	.word	0x00000000
        /*0498*/ 	.short	0x0101
        /*049a*/ 	.byte	0xff
	.zero		1


	//   ....[57]....
        /*049c*/ 	.word	0x000035c0
        /*04a0*/ 	.word	0x000000ff
        /*04a4*/ 	.word	0x00000000
        /*04a8*/ 	.short	0x010a
        /*04aa*/ 	.byte	0x04
	.zero		1


	//   ....[58]....
        /*04ac*/ 	.word	0x00003640
        /*04b0*/ 	.word	0x000000ff
        /*04b4*/ 	.word	0x000000c0
        /*04b8*/ 	.short	0x010a
        /*04ba*/ 	.byte	0x17
	.zero		1


	//   ....[59]....
        /*04bc*/ 	.word	0x00003720
        /*04c0*/ 	.word	0x000000ff
        /*04c4*/ 	.word	0x00000000
        /*04c8*/ 	.short	0x010a
        /*04ca*/ 	.byte	0x05
	.zero		1


	//   ....[60]....
        /*04cc*/ 	.word	0x00003860
        /*04d0*/ 	.word	0x000000ff
        /*04d4*/ 	.word	0x00000000
        /*04d8*/ 	.short	0x010a
        /*04da*/ 	.byte	0x04
	.zero		1


	//   ....[61]....
        /*04dc*/ 	.word	0x00003a50
        /*04e0*/ 	.word	0x000000ff
        /*04e4*/ 	.word	0x00000000
        /*04e8*/ 	.short	0x010a
        /*04ea*/ 	.byte	0x04
	.zero		1


	//   ....[62]....
        /*04ec*/ 	.word	0x00003ae0
        /*04f0*/ 	.word	0x000000ff
        /*04f4*/ 	.word	0x00000000
        /*04f8*/ 	.short	0x010a
        /*04fa*/ 	.byte	0x05
	.zero		1


	//   ....[63]....
        /*04fc*/ 	.word	0x00003b70
        /*0500*/ 	.word	0x000000ff
        /*0504*/ 	.word	0x00000000
        /*0508*/ 	.short	0x010a
        /*050a*/ 	.byte	0x05
	.zero		1


	//   ....[64]....
        /*050c*/ 	.word	0x00003c00
        /*0510*/ 	.word	0x000000ff
        /*0514*/ 	.word	0x00000000
        /*0518*/ 	.short	0x010a
        /*051a*/ 	.byte	0x04
	.zero		1


	//   ....[65]....
        /*051c*/ 	.word	0x00004110
        /*0520*/ 	.word	0x0000000c
        /*0524*/ 	.word	0x00000080
        /*0528*/ 	.short	0x010a
        /*052a*/ 	.byte	0xff
	.zero		1


	//   ....[66]....
        /*052c*/ 	.word	0x00004280
        /*0530*/ 	.word	0x00000000
        /*0534*/ 	.word	0x00000000
        /*0538*/ 	.short	0x0101
        /*053a*/ 	.byte	0xff
	.zero		1


	//   ....[67]....
        /*053c*/ 	.word	0x00004710
        /*0540*/ 	.word	0x000000ff
        /*0544*/ 	.word	0x00000078
        /*0548*/ 	.short	0x010a
        /*054a*/ 	.byte	0x15
	.zero		1


	//   ....[68]....
        /*054c*/ 	.word	0x00004890
        /*0550*/ 	.word	0x000000ff
        /*0554*/ 	.word	0x00000050
        /*0558*/ 	.short	0x010a
        /*055a*/ 	.byte	0x15
	.zero		1


	//   ....[69]....
        /*055c*/ 	.word	0x00004a00
        /*0560*/ 	.word	0x000000ff
        /*0564*/ 	.word	0x00000030
        /*0568*/ 	.short	0x010b
        /*056a*/ 	.byte	0x15
	.zero		1


	//   ....[70]....
        /*056c*/ 	.word	0x00004a10
        /*0570*/ 	.word	0x000000ff
        /*0574*/ 	.word	0x00000000
        /*0578*/ 	.short	0x0101
        /*057a*/ 	.byte	0x28
	.zero		1


	//   ....[71]....
        /*057c*/ 	.word	0x00004a20
        /*0580*/ 	.word	0x000000ff
        /*0584*/ 	.word	0x00000058
        /*0588*/ 	.short	0x010a
        /*058a*/ 	.byte	0x15
	.zero		1


	//   ....[72]....
        /*058c*/ 	.word	0x00004b70
        /*0590*/ 	.word	0x000000ff
        /*0594*/ 	.word	0x00000038
        /*0598*/ 	.short	0x010b
        /*059a*/ 	.byte	0x15
	.zero		1


	//   ....[73]....
        /*059c*/ 	.word	0x00004b80
        /*05a0*/ 	.word	0x000000ff
        /*05a4*/ 	.word	0x00000000
        /*05a8*/ 	.short	0x0101
        /*05aa*/ 	.byte	0x27
	.zero		1


	//   ....[74]....
        /*05ac*/ 	.word	0x00004b90
        /*05b0*/ 	.word	0x000000ff
        /*05b4*/ 	.word	0x00000060
        /*05b8*/ 	.short	0x010a
        /*05ba*/ 	.byte	0x15
	.zero		1


	//   ....[75]....
        /*05bc*/ 	.word	0x00004cd0
        /*05c0*/ 	.word	0x000000ff
        /*05c4*/ 	.word	0x00000040
        /*05c8*/ 	.short	0x010b
        /*05ca*/ 	.byte	0x15
	.zero		1


	//   ....[76]....
        /*05cc*/ 	.word	0x00004ce0
        /*05d0*/ 	.word	0x000000ff
        /*05d4*/ 	.word	0x00000000
        /*05d8*/ 	.short	0x0101
        /*05da*/ 	.byte	0x26
	.zero		1


	//   ....[77]....
        /*05dc*/ 	.word	0x00004cf0
        /*05e0*/ 	.word	0x000000ff
        /*05e4*/ 	.word	0x00000068
        /*05e8*/ 	.short	0x010a
        /*05ea*/ 	.byte	0x15
	.zero		1


	//   ....[78]....
        /*05ec*/ 	.word	0x00004ef0
        /*05f0*/ 	.word	0x000000ff
        /*05f4*/ 	.word	0x00000048
        /*05f8*/ 	.short	0x010b
        /*05fa*/ 	.byte	0x15
	.zero		1


	//   ....[79]....
        /*05fc*/ 	.word	0x00004f00
        /*0600*/ 	.word	0x000000ff
        /*0604*/ 	.word	0x00000000
        /*0608*/ 	.short	0x0101
        /*060a*/ 	.byte	0x25
	.zero		1


	//   ....[80]....
        /*060c*/ 	.word	0x00004f30
        /*0610*/ 	.word	0x000000ff
        /*0614*/ 	.word	0x00000050
        /*0618*/ 	.short	0x010a
        /*061a*/ 	.byte	0x15
	.zero		1


	//   ....[81]....
        /*061c*/ 	.word	0x00004f50
        /*0620*/ 	.word	0x000000ff
        /*0624*/ 	.word	0x00000058
        /*0628*/ 	.short	0x010a
        /*062a*/ 	.byte	0x15
	.zero		1


	//   ....[82]....
        /*062c*/ 	.word	0x00004f70
        /*0630*/ 	.word	0x000000ff
        /*0634*/ 	.word	0x00000060
        /*0638*/ 	.short	0x010a
        /*063a*/ 	.byte	0x15
	.zero		1


	//   ....[83]....
        /*063c*/ 	.word	0x00004fb0
        /*0640*/ 	.word	0x00000000
        /*0644*/ 	.word	0x00000068
        /*0648*/ 	.short	0x010a
        /*064a*/ 	.byte	0xff
	.zero		1


	//   ....[84]....
        /*064c*/ 	.word	0x000052f0
        /*0650*/ 	.word	0x00000003
        /*0654*/ 	.word	0x00000080
        /*0658*/ 	.short	0x010a
        /*065a*/ 	.byte	0xff
	.zero		1


	//   ....[85]....
        /*065c*/ 	.word	0x00005470
        /*0660*/ 	.word	0x00000000
        /*0664*/ 	.word	0x00000000
        /*0668*/ 	.short	0x0101
        /*066a*/ 	.byte	0xff
	.zero		1


	//   ....[86]....
        /*066c*/ 	.word	0x00006010
        /*0670*/ 	.word	0x000000ff
        /*0674*/ 	.word	0x00000030
        /*0678*/ 	.short	0x010a
        /*067a*/ 	.byte	0x2c
	.zero		1


	//   ....[87]....
        /*067c*/ 	.word	0x00006080
        /*0680*/ 	.word	0x00000062
        /*0684*/ 	.word	0x000000a0
        /*0688*/ 	.short	0x010a
        /*068a*/ 	.byte	0xff
	.zero		1


	//   ....[88]....
        /*068c*/ 	.word	0x000061a0
        /*0690*/ 	.word	0x000000ff
        /*0694*/ 	.word	0x00000030
        /*0698*/ 	.short	0x010a
        /*069a*/ 	.byte	0x2c
	.zero		1


	//   ....[89]....
        /*069c*/ 	.word	0x000062a0
        /*06a0*/ 	.word	0x00000062
        /*06a4*/ 	.word	0x000000a0
        /*06a8*/ 	.short	0x010a
        /*06aa*/ 	.byte	0xff
	.zero		1


	//   ....[90]....
        /*06ac*/ 	.word	0x00006da0
        /*06b0*/ 	.word	0x00000000
        /*06b4*/ 	.word	0x00000000
        /*06b8*/ 	.short	0x0101
        /*06ba*/ 	.byte	0xff
	.zero		1


	//   ....[91]....
        /*06bc*/ 	.word	0x00006db0
        /*06c0*/ 	.word	0x00000003
        /*06c4*/ 	.word	0x00000030
        /*06c8*/ 	.short	0x010a
        /*06ca*/ 	.byte	0xff
	.zero		1


	//   ....[92]....
        /*06cc*/ 	.word	0x00006e80
        /*06d0*/ 	.word	0x00000003
        /*06d4*/ 	.word	0x00000030
        /*06d8*/ 	.short	0x010a
        /*06da*/ 	.byte	0xff
	.zero		1


	//   ....[93]....
        /*06dc*/ 	.word	0x00007a10
        /*06e0*/ 	.word	0x00000066
        /*06e4*/ 	.word	0x00000000
        /*06e8*/ 	.short	0x0101
        /*06ea*/ 	.byte	0xff
	.zero		1


	//   ....[94]....
        /*06ec*/ 	.word	0x00007a30
        /*06f0*/ 	.word	0x0000003f
        /*06f4*/ 	.word	0x00000030
        /*06f8*/ 	.short	0x010a
        /*06fa*/ 	.byte	0xff
	.zero		1


	//   ....[95]....
        /*06fc*/ 	.word	0x00007af0
        /*0700*/ 	.word	0x0000003f
        /*0704*/ 	.word	0x00000030
        /*0708*/ 	.short	0x010a
        /*070a*/ 	.byte	0xff
	.zero		1


	//   ....[96]....
        /*070c*/ 	.word	0x00008670
        /*0710*/ 	.word	0x00000066
        /*0714*/ 	.word	0x00000000
        /*0718*/ 	.short	0x0101
        /*071a*/ 	.byte	0xff
	.zero		1


	//   ....[97]....
        /*071c*/ 	.word	0x00008690
        /*0720*/ 	.word	0x0000006c
        /*0724*/ 	.word	0x00000030
        /*0728*/ 	.short	0x010a
        /*072a*/ 	.byte	0xff
	.zero		1


	//   ....[98]....
        /*072c*/ 	.word	0x00008750
        /*0730*/ 	.word	0x0000006c
        /*0734*/ 	.word	0x00000030
        /*0738*/ 	.short	0x010a
        /*073a*/ 	.byte	0xff
	.zero		1


	//   ....[99]....
        /*073c*/ 	.word	0x00008b90
        /*0740*/ 	.word	0x000000ff
        /*0744*/ 	.word	0x00000000
        /*0748*/ 	.short	0x0101
        /*074a*/ 	.byte	0x04
	.zero		1


	//   ....[100]....
        /*074c*/ 	.word	0x00009340
        /*0750*/ 	.word	0x00000002
        /*0754*/ 	.word	0x00000000
        /*0758*/ 	.short	0x0101
        /*075a*/ 	.byte	0xff
	.zero		1


	//   ....[101]....
        /*075c*/ 	.word	0x000095f0
        /*0760*/ 	.word	0x000000ff
        /*0764*/ 	.word	0x00000000
        /*0768*/ 	.short	0x0101
        /*076a*/ 	.byte	0x04
	.zero		1


	//   ....[102]....
        /*076c*/ 	.word	0x00009610
        /*0770*/ 	.word	0x00000000
        /*0774*/ 	.word	0x000000f0
        /*0778*/ 	.short	0x010a
        /*077a*/ 	.byte	0xff
	.zero		1


	//   ....[103]....
        /*077c*/ 	.word	0x00009670
        /*0780*/ 	.word	0x00000000
        /*0784*/ 	.word	0x00000018
        /*0788*/ 	.short	0x010a
        /*078a*/ 	.byte	0xff
	.zero		1


	//   ....[104]....
        /*078c*/ 	.word	0x000096d0
        /*0790*/ 	.word	0x00000000
        /*0794*/ 	.word	0x00000018
        /*0798*/ 	.short	0x010a
        /*079a*/ 	.byte	0xff
	.zero		1


	//   ....[105]....
        /*079c*/ 	.word	0x00009720
        /*07a0*/ 	.word	0x00000003
        /*07a4*/ 	.word	0x00000080
        /*07a8*/ 	.short	0x010a
        /*07aa*/ 	.byte	0xff
	.zero		1


	//   ....[106]....
        /*07ac*/ 	.word	0x00009780
        /*07b0*/ 	.word	0x00000000
        /*07b4*/ 	.word	0x00000000
        /*07b8*/ 	.short	0x010a
        /*07ba*/ 	.byte	0xff
	.zero		1


	//   ....[107]....
        /*07bc*/ 	.word	0x000097e0
        /*07c0*/ 	.word	0x00000000
        /*07c4*/ 	.word	0x00000000
        /*07c8*/ 	.short	0x010a
        /*07ca*/ 	.byte	0xff
	.zero		1


	//   ....[108]....
        /*07cc*/ 	.word	0x00009830
        /*07d0*/ 	.word	0x00000002
        /*07d4*/ 	.word	0x000000e0
        /*07d8*/ 	.short	0x010a
        /*07da*/ 	.byte	0xff
	.zero		1


	//   ....[109]....
        /*07dc*/ 	.word	0x00009890
        /*07e0*/ 	.word	0x00000002
        /*07e4*/ 	.word	0x00000090
        /*07e8*/ 	.short	0x010a
        /*07ea*/ 	.byte	0xff
	.zero		1


	//   ....[110]....
        /*07ec*/ 	.word	0x000098e0
        /*07f0*/ 	.word	0x00000002
        /*07f4*/ 	.word	0x00000080
        /*07f8*/ 	.short	0x010a
        /*07fa*/ 	.byte	0xff
	.zero		1


	//   ....[111]....
        /*07fc*/ 	.word	0x00009940
        /*0800*/ 	.word	0x00000000
        /*0804*/ 	.word	0x00000090
        /*0808*/ 	.short	0x010a
        /*080a*/ 	.byte	0xff
	.zero		1


	//   ....[112]....
        /*080c*/ 	.word	0x00009990
        /*0810*/ 	.word	0x00000000
        /*0814*/ 	.word	0x00000080
        /*0818*/ 	.short	0x010a
        /*081a*/ 	.byte	0xff
	.zero		1


	//   ....[113]....
        /*081c*/ 	.word	0x000099f0
        /*0820*/ 	.word	0x00000003
        /*0824*/ 	.word	0x000000c0
        /*0828*/ 	.short	0x010a
        /*082a*/ 	.byte	0xff
	.zero		1


	//   ....[114]....
        /*082c*/ 	.word	0x00009a50
        /*0830*/ 	.word	0x00000000
        /*0834*/ 	.word	0x00000000
        /*0838*/ 	.short	0x010a
        /*083a*/ 	.byte	0xff
	.zero		1


	//   ....[115]....
        /*083c*/ 	.word	0x00009ab0
        /*0840*/ 	.word	0x00000000
        /*0844*/ 	.word	0x00000000
        /*0848*/ 	.short	0x010a
        /*084a*/ 	.byte	0xff
	.zero		1


	//   ....[116]....
        /*084c*/ 	.word	0x00009b10
        /*0850*/ 	.word	0x00000000
        /*0854*/ 	.word	0x00000000
        /*0858*/ 	.short	0x010a
        /*085a*/ 	.byte	0xff
	.zero		1


	//   ....[117]....
        /*085c*/ 	.word	0x00009b70
        /*0860*/ 	.word	0x00000000
        /*0864*/ 	.word	0x00000000
        /*0868*/ 	.short	0x010a
        /*086a*/ 	.byte	0xff
	.zero		1


	//   ....[118]....
        /*086c*/ 	.word	0x00009bd0
        /*0870*/ 	.word	0x00000000
        /*0874*/ 	.word	0x00000000
        /*0878*/ 	.short	0x010a
        /*087a*/ 	.byte	0xff
	.zero		1


	//   ....[119]....
        /*087c*/ 	.word	0x00009c20
        /*0880*/ 	.word	0x0000000c
        /*0884*/ 	.word	0x00000080
        /*0888*/ 	.short	0x010a
        /*088a*/ 	.byte	0xff
	.zero		1


	//   ....[120]....
        /*088c*/ 	.word	0x00009c80
        /*0890*/ 	.word	0x00000000
        /*0894*/ 	.word	0x00000078
        /*0898*/ 	.short	0x010a
        /*089a*/ 	.byte	0xff
	.zero		1


	//   ....[121]....
        /*089c*/ 	.word	0x00009ce0
        /*08a0*/ 	.word	0x00000000
        /*08a4*/ 	.word	0x00000050
        /*08a8*/ 	.short	0x010a
        /*08aa*/ 	.byte	0xff
	.zero		1


	//   ....[122]....
        /*08ac*/ 	.word	0x00009d40
        /*08b0*/ 	.word	0x00000000
        /*08b4*/ 	.word	0x00000058
        /*08b8*/ 	.short	0x010a
        /*08ba*/ 	.byte	0xff
	.zero		1


	//   ....[123]....
        /*08bc*/ 	.word	0x00009da0
        /*08c0*/ 	.word	0x00000000
        /*08c4*/ 	.word	0x00000060
        /*08c8*/ 	.short	0x010a
        /*08ca*/ 	.byte	0xff
	.zero		1


	//   ....[124]....
        /*08cc*/ 	.word	0x00009e00
        /*08d0*/ 	.word	0x00000000
        /*08d4*/ 	.word	0x00000068
        /*08d8*/ 	.short	0x010a
        /*08da*/ 	.byte	0xff
	.zero		1


	//   ....[125]....
        /*08dc*/ 	.word	0x00009e60
        /*08e0*/ 	.word	0x00000000
        /*08e4*/ 	.word	0x00000050
        /*08e8*/ 	.short	0x010a
        /*08ea*/ 	.byte	0xff
	.zero		1


	//   ....[126]....
        /*08ec*/ 	.word	0x00009ec0
        /*08f0*/ 	.word	0x00000000
        /*08f4*/ 	.word	0x00000058
        /*08f8*/ 	.short	0x010a
        /*08fa*/ 	.byte	0xff
	.zero		1


	//   ....[127]....
        /*08fc*/ 	.word	0x00009f20
        /*0900*/ 	.word	0x00000000
        /*0904*/ 	.word	0x00000060
        /*0908*/ 	.short	0x010a
        /*090a*/ 	.byte	0xff
	.zero		1


	//   ....[128]....
        /*090c*/ 	.word	0x00009f70
        /*0910*/ 	.word	0x00000003
        /*0914*/ 	.word	0x00000080
        /*0918*/ 	.short	0x010a
        /*091a*/ 	.byte	0xff
	.zero		1


	//   ....[129]....
        /*091c*/ 	.word	0x00009fd0
        /*0920*/ 	.word	0x00000000
        /*0924*/ 	.word	0x00000030
        /*0928*/ 	.short	0x010a
        /*092a*/ 	.byte	0xff
	.zero		1


	//   ....[130]....
        /*092c*/ 	.word	0x0000a020
        /*0930*/ 	.word	0x00000062
        /*0934*/ 	.word	0x000000a0
        /*0938*/ 	.short	0x010a
        /*093a*/ 	.byte	0xff
	.zero		1


	//   ....[131]....
        /*093c*/ 	.word	0x0000a070
        /*0940*/ 	.word	0x00000003
        /*0944*/ 	.word	0x00000030
        /*0948*/ 	.short	0x010a
        /*094a*/ 	.byte	0xff
	.zero		1


	//   ....[132]....
        /*094c*/ 	.word	0x0000a0c0
        /*0950*/ 	.word	0x0000003f
        /*0954*/ 	.word	0x00000030
        /*0958*/ 	.short	0x010a
        /*095a*/ 	.byte	0xff
	.zero		1


	//   ....[133]....
        /*095c*/ 	.word	0x0000a110
        /*0960*/ 	.word	0x0000006c
        /*0964*/ 	.word	0x00000030
        /*0968*/ 	.short	0x010a
        /*096a*/ 	.byte	0xff
	.zero		1


	//----- nvinfo : EIATTR_NUM_MBARRIERS
	.align		4
.L_47:
        /*096c*/ 	.byte	0x03, 0x38
        /*096e*/ 	.short	0x0020


	//----- nvinfo : EIATTR_EXIT_INSTR_OFFSETS
	.align		4
        /*0970*/ 	.byte	0x04, 0x1c
        /*0972*/ 	.short	(.L_49 - .L_48)


	//   ....[0]....
.L_48:
        /*0974*/ 	.word	0x00002a50


	//   ....[1]....
        /*0978*/ 	.word	0x00002f60


	//   ....[2]....
        /*097c*/ 	.word	0x00002fc0


	//   ....[3]....
        /*0980*/ 	.word	0x00003e60


	//   ....[4]....
        /*0984*/ 	.word	0x00004fe0


	//   ....[5]....
        /*0988*/ 	.word	0x00005020


	//   ....[6]....
        /*098c*/ 	.word	0x000094d0


	//   ....[7]....
        /*0990*/ 	.word	0x00009550


	//   ....[8]....
        /*0994*/ 	.word	0x00009580


	//   ....[9]....
        /*0998*/ 	.word	0x00009600


	//----- nvinfo : EIATTR_MAX_THREADS
	.align		4
.L_49:
        /*099c*/ 	.byte	0x04, 0x05
        /*099e*/ 	.short	(.L_51 - .L_50)
.L_50:
        /*09a0*/ 	.word	0x00000100
        /*09a4*/ 	.word	0x00000001
        /*09a8*/ 	.word	0x00000001


	//----- nvinfo : EIATTR_CRS_STACK_SIZE
	.align		4
.L_51:
        /*09ac*/ 	.byte	0x04, 0x1e
        /*09ae*/ 	.short	(.L_53 - .L_52)
.L_52:
        /*09b0*/ 	.word	0x00000000


	//----- nvinfo : EIATTR_CBANK_PARAM_SIZE
	.align		4
.L_53:
        /*09b4*/ 	.byte	0x03, 0x19
        /*09b6*/ 	.short	0x0800


	//----- nvinfo : EIATTR_PARAM_CBANK
	.align		4
        /*09b8*/ 	.byte	0x04, 0x0a
        /*09ba*/ 	.short	(.L_55 - .L_54)
	.align		4
.L_54:
        /*09bc*/ 	.word	index@(.nv.constant0._ZN7cutlass13device_kernelINS_4gemm6kernel13GemmUniversalIN4cute5tupleIJiiiiEEENS1_10collective13CollectiveMmaINS1_35MainloopSm100TmaUmmaWarpSpecializedILi3ELi2ELi4ENS5_IJNS4_1CILi2EEESB_NSA_ILi1EEEEEEEENS5_IJNSA_ILi64EEENSA_ILi256EEENSA_ILi32EEEEEENS_6half_tENS5_IJlSC_lEEESJ_SK_NS4_8TiledMMAINS4_8MMA_AtomIJNS4_20SM100_MMA_F16BF16_SSISJ_SJ_fLi64ELi256ELNS4_4UMMA5MajorE0ELSP_0ELNSO_7ScaleInE0ELSQ_0EEEEEENS4_6LayoutINS5_IJSC_SC_SC_EEENS5_IJNSA_ILi0EEESV_SV_EEEEENS5_IJNS4_10UnderscoreESY_SY_EEEEENS4_23SM90_TMA_LOAD_MULTICASTENS4_14ComposedLayoutINS4_7SwizzleILi2ELi4ELi3EEENS4_18smem_ptr_flag_bitsILi16EEENST_INS5_IJNSA_ILi8EEESH_EEENS5_IJSH_SC_EEEEEEEvNS4_8identityES11_S1B_vS1C_EENS_8epilogue10collective18CollectiveEpilogueINS1E_23Sm100TmaWarpSpecializedILi4ELi2ELi32ELb1ELb0EEEJSI_NS5_IJNST_ISF_SC_EES1J_EEESJ_SK_SJ_SK_NS1E_6fusion15FusionCallbacksIS1I_NS1L_17LinearCombinationISJ_fSJ_fLNS_15FloatRoundStyleE2EEESI_S1K_JEEENS4_5SM1004TMEM4LOAD26SM100_TMEM_LOAD_16dp256b8xENS4_13SM90_TMA_LOADENS12_INS13_ILi3ELi4ELi3EEES16_NST_INS5_IJS17_SF_EEENS5_IJSF_SC_EEEEEEENS4_17SM75_U32x4_LDSM_NENS4_14SM90_TMA_STOREES20_NS4_17SM90_U32x4_STSM_NENS4_39AutoVectorizingCopyWithAssumedAlignmentILi128EEEEEEvvEEEEvNT_6ParamsE)
        /*09c0*/ 	.short	0x0380
        /*09c2*/ 	.short	0x0800


	//----- nvinfo : EIATTR_SW_WAR
	.align		4
.L_55:
        /*09c4*/ 	.byte	0x04, 0x36
        /*09c6*/ 	.short	(.L_57 - .L_56)
.L_56:
        /*09c8*/ 	.word	0x00000008
.L_57:


//--------------------- .nv.callgraph             --------------------------
	.section	.nv.callgraph,"",@"SHT_CUDA_CALLGRAPH"
	.align	4
	.sectionentsize	8
	.align		4
        /*0000*/ 	.word	0x00000000
	.align		4
        /*0004*/ 	.word	0xffffffff
	.align		4
        /*0008*/ 	.word	index@(_ZN7cutlass13device_kernelINS_4gemm6kernel13GemmUniversalIN4cute5tupleIJiiiiEEENS1_10collective13CollectiveMmaINS1_35MainloopSm100TmaUmmaWarpSpecializedILi3ELi2ELi4ENS5_IJNS4_1CILi2EEESB_NSA_ILi1EEEEEEEENS5_IJNSA_ILi64EEENSA_ILi256EEENSA_ILi32EEEEEENS_6half_tENS5_IJlSC_lEEESJ_SK_NS4_8TiledMMAINS4_8MMA_AtomIJNS4_20SM100_MMA_F16BF16_SSISJ_SJ_fLi64ELi256ELNS4_4UMMA5MajorE0ELSP_0ELNSO_7ScaleInE0ELSQ_0EEEEEENS4_6LayoutINS5_IJSC_SC_SC_EEENS5_IJNSA_ILi0EEESV_SV_EEEEENS5_IJNS4_10UnderscoreESY_SY_EEEEENS4_23SM90_TMA_LOAD_MULTICASTENS4_14ComposedLayoutINS4_7SwizzleILi2ELi4ELi3EEENS4_18smem_ptr_flag_bitsILi16EEENST_INS5_IJNSA_ILi8EEESH_EEENS5_IJSH_SC_EEEEEEEvNS4_8identityES11_S1B_vS1C_EENS_8epilogue10collective18CollectiveEpilogueINS1E_23Sm100TmaWarpSpecializedILi4ELi2ELi32ELb1ELb0EEEJSI_NS5_IJNST_ISF_SC_EES1J_EEESJ_SK_SJ_SK_NS1E_6fusion15FusionCallbacksIS1I_NS1L_17LinearCombinationISJ_fSJ_fLNS_15FloatRoundStyleE2EEESI_S1K_JEEENS4_5SM1004TMEM4LOAD26SM100_TMEM_LOAD_16dp256b8xENS4_13SM90_TMA_LOADENS12_INS13_ILi3ELi4ELi3EEES16_NST_INS5_IJS17_SF_EEENS5_IJSF_SC_EEEEEEENS4_17SM75_U32x4_LDSM_NENS4_14SM90_TMA_STOREES20_NS4_17SM90_U32x4_STSM_NENS4_39AutoVectorizingCopyWithAssumedAlignmentILi128EEEEEEvvEEEEvNT_6ParamsE)
	.align		4
        /*000c*/ 	.word	index@(__assertfail)
	.align		4
        /*0010*/ 	.word	0x00000000
	.align		4
        /*0014*/ 	.word	0xfffffffe
	.align		4
        /*0018*/ 	.word	0x00000000
	.align		4
        /*001c*/ 	.word	0xfffffffd
	.align		4
        /*0020*/ 	.word	0x00000000
	.align		4
        /*0024*/ 	.word	0xfffffffc


//--------------------- .nv.constant4             --------------------------
	.section	.nv.constant4,"a",@progbits
	.align	8
	.align		8
.nv.constant4:
        /*0000*/ 	.dword	__assertfail
	.align		8
        /*0008*/ 	.dword	__unnamed_1
	.align		8
        /*0010*/ 	.dword	__unnamed_2
	.align		8
        /*0018*/ 	.dword	_ZN39_INTERNAL_d1787afd_4_k_cu_429bbc43_73004cuda3std3__45__cpo5beginE
	.align		8
        /*0020*/ 	.dword	_ZN39_INTERNAL_d1787afd_4_k_cu_429bbc43_73004cuda3std3__45__cpo3endE
	.align		8
        /*0028*/ 	.dword	_ZN39_INTERNAL_d1787afd_4_k_cu_429bbc43_73004cuda3std3__45__cpo6cbeginE
	.align		8
        /*0030*/ 	.dword	_ZN39_INTERNAL_d1787afd_4_k_cu_429bbc43_73004cuda3std3__45__cpo4cendE
	.align		8
        /*0038*/ 	.dword	_ZN39_INTERNAL_d1787afd_4_k_cu_429bbc43_73004cuda3std3__441_GLOBAL__N__d1787afd_4_k_cu_429bbc43_73006ignoreE
	.align		8
        /*0040*/ 	.dword	_ZN39_INTERNAL_d1787afd_4_k_cu_429bbc43_73004cuda3std3__419piecewise_constructE
	.align		8
        /*0048*/ 	.dword	_ZN39_INTERNAL_d1787afd_4_k_cu_429bbc43_73004cuda3std3__48in_placeE
	.align		8
        /*0050*/ 	.dword	_ZN39_INTERNAL_d1787afd_4_k_cu_429bbc43_73004cuda3std6ranges3__45__cpo4swapE
	.align		8
        /*0058*/ 	.dword	_ZN39_INTERNAL_d1787afd_4_k_cu_429bbc43_73004cuda3std6ranges3__45__cpo9iter_moveE
	.align		8
        /*0060*/ 	.dword	_ZN39_INTERNAL_d1787afd_4_k_cu_429bbc43_73004cute7productE
	.align		8
        /*0068*/ 	.dword	_ZN39_INTERNAL_d1787afd_4_k_cu_429bbc43_73004cute1_E
	.align		8
        /*0070*/ 	.dword	$str$25
	.align		8
        /*0078*/ 	.dword	$str$26
	.align		8
        /*0080*/ 	.dword	$str$27
	.align		8
        /*0088*/ 	.dword	$str$28


//--------------------- .text._ZN7cutlass13device_kernelINS_4gemm6kernel13GemmUniversalIN4cute5tupleIJiiiiEEENS1_10collective13CollectiveMmaINS1_35MainloopSm100TmaUmmaWarpSpecializedILi3ELi2ELi4ENS5_IJNS4_1CILi2EEESB_NSA_ILi1EEEEEEEENS5_IJNSA_ILi64EEENSA_ILi256EEENSA_ILi32EEEEEENS_6half_tENS5_IJlSC_lEEESJ_SK_NS4_8TiledMMAINS4_8MMA_AtomIJNS4_20SM100_MMA_F16BF16_SSISJ_SJ_fLi64ELi256ELNS4_4UMMA5MajorE0ELSP_0ELNSO_7ScaleInE0ELSQ_0EEEEEENS4_6LayoutINS5_IJSC_SC_SC_EEENS5_IJNSA_ILi0EEESV_SV_EEEEENS5_IJNS4_10UnderscoreESY_SY_EEEEENS4_23SM90_TMA_LOAD_MULTICASTENS4_14ComposedLayoutINS4_7SwizzleILi2ELi4ELi3EEENS4_18smem_ptr_flag_bitsILi16EEENST_INS5_IJNSA_ILi8EEESH_EEENS5_IJSH_SC_EEEEEEEvNS4_8identityES11_S1B_vS1C_EENS_8epilogue10collective18CollectiveEpilogueINS1E_23Sm100TmaWarpSpecializedILi4ELi2ELi32ELb1ELb0EEEJSI_NS5_IJNST_ISF_SC_EES1J_EEESJ_SK_SJ_SK_NS1E_6fusion15FusionCallbacksIS1I_NS1L_17LinearCombinationISJ_fSJ_fLNS_15FloatRoundStyleE2EEESI_S1K_JEEENS4_5SM1004TMEM4LOAD26SM100_TMEM_LOAD_16dp256b8xENS4_13SM90_TMA_LOADENS12_INS13_ILi3ELi4ELi3EEES16_NST_INS5_IJS17_SF_EEENS5_IJSF_SC_EEEEEEENS4_17SM75_U32x4_LDSM_NENS4_14SM90_TMA_STOREES20_NS4_17SM90_U32x4_STSM_NENS4_39AutoVectorizingCopyWithAssumedAlignmentILi128EEEEEEvvEEEEvNT_6ParamsE --------------------------
	.section	.text._ZN7cutlass13device_kernelINS_4gemm6kernel13GemmUniversalIN4cute5tupleIJiiiiEEENS1_10collective13CollectiveMmaINS1_35MainloopSm100TmaUmmaWarpSpecializedILi3ELi2ELi4ENS5_IJNS4_1CILi2EEESB_NSA_ILi1EEEEEEEENS5_IJNSA_ILi64EEENSA_ILi256EEENSA_ILi32EEEEEENS_6half_tENS5_IJlSC_lEEESJ_SK_NS4_8TiledMMAINS4_8MMA_AtomIJNS4_20SM100_MMA_F16BF16_SSISJ_SJ_fLi64ELi256ELNS4_4UMMA5MajorE0ELSP_0ELNSO_7ScaleInE0ELSQ_0EEEEEENS4_6LayoutINS5_IJSC_SC_SC_EEENS5_IJNSA_ILi0EEESV_SV_EEEEENS5_IJNS4_10UnderscoreESY_SY_EEEEENS4_23SM90_TMA_LOAD_MULTICASTENS4_14ComposedLayoutINS4_7SwizzleILi2ELi4ELi3EEENS4_18smem_ptr_flag_bitsILi16EEENST_INS5_IJNSA_ILi8EEESH_EEENS5_IJSH_SC_EEEEEEEvNS4_8identityES11_S1B_vS1C_EENS_8epilogue10collective18CollectiveEpilogueINS1E_23Sm100TmaWarpSpecializedILi4ELi2ELi32ELb1ELb0EEEJSI_NS5_IJNST_ISF_SC_EES1J_EEESJ_SK_SJ_SK_NS1E_6fusion15FusionCallbacksIS1I_NS1L_17LinearCombinationISJ_fSJ_fLNS_15FloatRoundStyleE2EEESI_S1K_JEEENS4_5SM1004TMEM4LOAD26SM100_TMEM_LOAD_16dp256b8xENS4_13SM90_TMA_LOADENS12_INS13_ILi3ELi4ELi3EEES16_NST_INS5_IJS17_SF_EEENS5_IJSF_SC_EEEEEEENS4_17SM75_U32x4_LDSM_NENS4_14SM90_TMA_STOREES20_NS4_17SM90_U32x4_STSM_NENS4_39AutoVectorizingCopyWithAssumedAlignmentILi128EEEEEEvvEEEEvNT_6ParamsE,"ax",@progbits
	.align	128
.text._ZN7cutlass13device_kernelINS_4gemm6kernel13GemmUniversalIN4cute5tupleIJiiiiEEENS1_10collective13CollectiveMmaINS1_35MainloopSm100TmaUmmaWarpSpecializedILi3ELi2ELi4ENS5_IJNS4_1CILi2EEESB_NSA_ILi1EEEEEEEENS5_IJNSA_ILi64EEENSA_ILi256EEENSA_ILi32EEEEEENS_6half_tENS5_IJlSC_lEEESJ_SK_NS4_8TiledMMAINS4_8MMA_AtomIJNS4_20SM100_MMA_F16BF16_SSISJ_SJ_fLi64ELi256ELNS4_4UMMA5MajorE0ELSP_0ELNSO_7ScaleInE0ELSQ_0EEEEEENS4_6LayoutINS5_IJSC_SC_SC_EEENS5_IJNSA_ILi0EEESV_SV_EEEEENS5_IJNS4_10UnderscoreESY_SY_EEEEENS4_23SM90_TMA_LOAD_MULTICASTENS4_14ComposedLayoutINS4_7SwizzleILi2ELi4ELi3EEENS4_18smem_ptr_flag_bitsILi16EEENST_INS5_IJNSA_ILi8EEESH_EEENS5_IJSH_SC_EEEEEEEvNS4_8identityES11_S1B_vS1C_EENS_8epilogue10collective18CollectiveEpilogueINS1E_23Sm100TmaWarpSpecializedILi4ELi2ELi32ELb1ELb0EEEJSI_NS5_IJNST_ISF_SC_EES1J_EEESJ_SK_SJ_SK_NS1E_6fusion15FusionCallbacksIS1I_NS1L_17LinearCombinationISJ_fSJ_fLNS_15FloatRoundStyleE2EEESI_S1K_JEEENS4_5SM1004TMEM4LOAD26SM100_TMEM_LOAD_16dp256b8xENS4_13SM90_TMA_LOADENS12_INS13_ILi3ELi4ELi3EEES16_NST_INS5_IJS17_SF_EEENS5_IJSF_SC_EEEEEEENS4_17SM75_U32x4_LDSM_NENS4_14SM90_TMA_STOREES20_NS4_17SM90_U32x4_STSM_NENS4_39AutoVectorizingCopyWithAssumedAlignmentILi128EEEEEEvvEEEEvNT_6ParamsE:
        .type           _ZN7cutlass13device_kernelINS_4gemm6kernel13GemmUniversalIN4cute5tupleIJiiiiEEENS1_10collective13CollectiveMmaINS1_35MainloopSm100TmaUmmaWarpSpecializedILi3ELi2ELi4ENS5_IJNS4_1CILi2EEESB_NSA_ILi1EEEEEEEENS5_IJNSA_ILi64EEENSA_ILi256EEENSA_ILi32EEEEEENS_6half_tENS5_IJlSC_lEEESJ_SK_NS4_8TiledMMAINS4_8MMA_AtomIJNS4_20SM100_MMA_F16BF16_SSISJ_SJ_fLi64ELi256ELNS4_4UMMA5MajorE0ELSP_0ELNSO_7ScaleInE0ELSQ_0EEEEEENS4_6LayoutINS5_IJSC_SC_SC_EEENS5_IJNSA_ILi0EEESV_SV_EEEEENS5_IJNS4_10UnderscoreESY_SY_EEEEENS4_23SM90_TMA_LOAD_MULTICASTENS4_14ComposedLayoutINS4_7SwizzleILi2ELi4ELi3EEENS4_18smem_ptr_flag_bitsILi16EEENST_INS5_IJNSA_ILi8EEESH_EEENS5_IJSH_SC_EEEEEEEvNS4_8identityES11_S1B_vS1C_EENS_8epilogue10collective18CollectiveEpilogueINS1E_23Sm100TmaWarpSpecializedILi4ELi2ELi32ELb1ELb0EEEJSI_NS5_IJNST_ISF_SC_EES1J_EEESJ_SK_SJ_SK_NS1E_6fusion15FusionCallbacksIS1I_NS1L_17LinearCombinationISJ_fSJ_fLNS_15FloatRoundStyleE2EEESI_S1K_JEEENS4_5SM1004TMEM4LOAD26SM100_TMEM_LOAD_16dp256b8xENS4_13SM90_TMA_LOADENS12_INS13_ILi3ELi4ELi3EEES16_NST_INS5_IJS17_SF_EEENS5_IJSF_SC_EEEEEEENS4_17SM75_U32x4_LDSM_NENS4_14SM90_TMA_STOREES20_NS4_17SM90_U32x4_STSM_NENS4_39AutoVectorizingCopyWithAssumedAlignmentILi128EEEEEEvvEEEEvNT_6ParamsE,@function
        .size           _ZN7cutlass13device_kernelINS_4gemm6kernel13GemmUniversalIN4cute5tupleIJiiiiEEENS1_10collective13CollectiveMmaINS1_35MainloopSm100TmaUmmaWarpSpecializedILi3ELi2ELi4ENS5_IJNS4_1CILi2EEESB_NSA_ILi1EEEEEEEENS5_IJNSA_ILi64EEENSA_ILi256EEENSA_ILi32EEEEEENS_6half_tENS5_IJlSC_lEEESJ_SK_NS4_8TiledMMAINS4_8MMA_AtomIJNS4_20SM100_MMA_F16BF16_SSISJ_SJ_fLi64ELi256ELNS4_4UMMA5MajorE0ELSP_0ELNSO_7ScaleInE0ELSQ_0EEEEEENS4_6LayoutINS5_IJSC_SC_SC_EEENS5_IJNSA_ILi0EEESV_SV_EEEEENS5_IJNS4_10UnderscoreESY_SY_EEEEENS4_23SM90_TMA_LOAD_MULTICASTENS4_14ComposedLayoutINS4_7SwizzleILi2ELi4ELi3EEENS4_18smem_ptr_flag_bitsILi16EEENST_INS5_IJNSA_ILi8EEESH_EEENS5_IJSH_SC_EEEEEEEvNS4_8identityES11_S1B_vS1C_EENS_8epilogue10collective18CollectiveEpilogueINS1E_23Sm100TmaWarpSpecializedILi4ELi2ELi32ELb1ELb0EEEJSI_NS5_IJNST_ISF_SC_EES1J_EEESJ_SK_SJ_SK_NS1E_6fusion15FusionCallbacksIS1I_NS1L_17LinearCombinationISJ_fSJ_fLNS_15FloatRoundStyleE2EEESI_S1K_JEEENS4_5SM1004TMEM4LOAD26SM100_TMEM_LOAD_16dp256b8xENS4_13SM90_TMA_LOADENS12_INS13_ILi3ELi4ELi3EEES16_NST_INS5_IJS17_SF_EEENS5_IJSF_SC_EEEEEEENS4_17SM75_U32x4_LDSM_NENS4_14SM90_TMA_STOREES20_NS4_17SM90_U32x4_STSM_NENS4_39AutoVectorizingCopyWithAssumedAlignmentILi128EEEEEEvvEEEEvNT_6ParamsE,(.L_x_180 - _ZN7cutlass13device_kernelINS_4gemm6kernel13GemmUniversalIN4cute5tupleIJiiiiEEENS1_10collective13CollectiveMmaINS1_35MainloopSm100TmaUmmaWarpSpecializedILi3ELi2ELi4ENS5_IJNS4_1CILi2EEESB_NSA_ILi1EEEEEEEENS5_IJNSA_ILi64EEENSA_ILi256EEENSA_ILi32EEEEEENS_6half_tENS5_IJlSC_lEEESJ_SK_NS4_8TiledMMAINS4_8MMA_AtomIJNS4_20SM100_MMA_F16BF16_SSISJ_SJ_fLi64ELi256ELNS4_4UMMA5MajorE0ELSP_0ELNSO_7ScaleInE0ELSQ_0EEEEEENS4_6LayoutINS5_IJSC_SC_SC_EEENS5_IJNSA_ILi0EEESV_SV_EEEEENS5_IJNS4_10UnderscoreESY_SY_EEEEENS4_23SM90_TMA_LOAD_MULTICASTENS4_14ComposedLayoutINS4_7SwizzleILi2ELi4ELi3EEENS4_18smem_ptr_flag_bitsILi16EEENST_INS5_IJNSA_ILi8EEESH_EEENS5_IJSH_SC_EEEEEEEvNS4_8identityES11_S1B_vS1C_EENS_8epilogue10collective18CollectiveEpilogueINS1E_23Sm100TmaWarpSpecializedILi4ELi2ELi32ELb1ELb0EEEJSI_NS5_IJNST_ISF_SC_EES1J_EEESJ_SK_SJ_SK_NS1E_6fusion15FusionCallbacksIS1I_NS1L_17LinearCombinationISJ_fSJ_fLNS_15FloatRoundStyleE2EEESI_S1K_JEEENS4_5SM1004TMEM4LOAD26SM100_TMEM_LOAD_16dp256b8xENS4_13SM90_TMA_LOADENS12_INS13_ILi3ELi4ELi3EEES16_NST_INS5_IJS17_SF_EEENS5_IJSF_SC_EEEEEEENS4_17SM75_U32x4_LDSM_NENS4_14SM90_TMA_STOREES20_NS4_17SM90_U32x4_STSM_NENS4_39AutoVectorizingCopyWithAssumedAlignmentILi128EEEEEEvvEEEEvNT_6ParamsE)
        .other          _ZN7cutlass13device_kernelINS_4gemm6kernel13GemmUniversalIN4cute5tupleIJiiiiEEENS1_10collective13CollectiveMmaINS1_35MainloopSm100TmaUmmaWarpSpecializedILi3ELi2ELi4ENS5_IJNS4_1CILi2EEESB_NSA_ILi1EEEEEEEENS5_IJNSA_ILi64EEENSA_ILi256EEENSA_ILi32EEEEEENS_6half_tENS5_IJlSC_lEEESJ_SK_NS4_8TiledMMAINS4_8MMA_AtomIJNS4_20SM100_MMA_F16BF16_SSISJ_SJ_fLi64ELi256ELNS4_4UMMA5MajorE0ELSP_0ELNSO_7ScaleInE0ELSQ_0EEEEEENS4_6LayoutINS5_IJSC_SC_SC_EEENS5_IJNSA_ILi0EEESV_SV_EEEEENS5_IJNS4_10UnderscoreESY_SY_EEEEENS4_23SM90_TMA_LOAD_MULTICASTENS4_14ComposedLayoutINS4_7SwizzleILi2ELi4ELi3EEENS4_18smem_ptr_flag_bitsILi16EEENST_INS5_IJNSA_ILi8EEESH_EEENS5_IJSH_SC_EEEEEEEvNS4_8identityES11_S1B_vS1C_EENS_8epilogue10collective18CollectiveEpilogueINS1E_23Sm100TmaWarpSpecializedILi4ELi2ELi32ELb1ELb0EEEJSI_NS5_IJNST_ISF_SC_EES1J_EEESJ_SK_SJ_SK_NS1E_6fusion15FusionCallbacksIS1I_NS1L_17LinearCombinationISJ_fSJ_fLNS_15FloatRoundStyleE2EEESI_S1K_JEEENS4_5SM1004TMEM4LOAD26SM100_TMEM_LOAD_16dp256b8xENS4_13SM90_TMA_LOADENS12_INS13_ILi3ELi4ELi3EEES16_NST_INS5_IJS17_SF_EEENS5_IJSF_SC_EEEEEEENS4_17SM75_U32x4_LDSM_NENS4_14SM90_TMA_STOREES20_NS4_17SM90_U32x4_STSM_NENS4_39AutoVectorizingCopyWithAssumedAlignmentILi128EEEEEEvvEEEEvNT_6ParamsE,@"STO_CUDA_ENTRY STV_DEFAULT"
_ZN7cutlass13device_kernelINS_4gemm6kernel13GemmUniversalIN4cute5tupleIJiiiiEEENS1_10collective13CollectiveMmaINS1_35MainloopSm100TmaUmmaWarpSpecializedILi3ELi2ELi4ENS5_IJNS4_1CILi2EEESB_NSA_ILi1EEEEEEEENS5_IJNSA_ILi64EEENSA_ILi256EEENSA_ILi32EEEEEENS_6half_tENS5_IJlSC_lEEESJ_SK_NS4_8TiledMMAINS4_8MMA_AtomIJNS4_20SM100_MMA_F16BF16_SSISJ_SJ_fLi64ELi256ELNS4_4UMMA5MajorE0ELSP_0ELNSO_7ScaleInE0ELSQ_0EEEEEENS4_6LayoutINS5_IJSC_SC_SC_EEENS5_IJNSA_ILi0EEESV_SV_EEEEENS5_IJNS4_10UnderscoreESY_SY_EEEEENS4_23SM90_TMA_LOAD_MULTICASTENS4_14ComposedLayoutINS4_7SwizzleILi2ELi4ELi3EEENS4_18smem_ptr_flag_bitsILi16EEENST_INS5_IJNSA_ILi8EEESH_EEENS5_IJSH_SC_EEEEEEEvNS4_8identityES11_S1B_vS1C_EENS_8epilogue10collective18CollectiveEpilogueINS1E_23Sm100TmaWarpSpecializedILi4ELi2ELi32ELb1ELb0EEEJSI_NS5_IJNST_ISF_SC_EES1J_EEESJ_SK_SJ_SK_NS1E_6fusion15FusionCallbacksIS1I_NS1L_17LinearCombinationISJ_fSJ_fLNS_15FloatRoundStyleE2EEESI_S1K_JEEENS4_5SM1004TMEM4LOAD26SM100_TMEM_LOAD_16dp256b8xENS4_13SM90_TMA_LOADENS12_INS13_ILi3ELi4ELi3EEES16_NST_INS5_IJS17_SF_EEENS5_IJSF_SC_EEEEEEENS4_17SM75_U32x4_LDSM_NENS4_14SM90_TMA_STOREES20_NS4_17SM90_U32x4_STSM_NENS4_39AutoVectorizingCopyWithAssumedAlignmentILi128EEEEEEvvEEEEvNT_6ParamsE:
[----:B------:R-:W1:Y:S01]  /*0000*/  LDC R1, c[0x0][0x37c] ;  /* 0x0000df00ff017b82 */ /* 0x000e620000000800 */
[----:B------:R-:W2:Y:S01]  /*0010*/  S2R R94, SR_TID.X ;  /* 0x00000000005e7919 */ /* 0x000ea20000002100 */
[----:B------:R-:W3:Y:S01]  /*0020*/  LDCU.64 UR8, c[0x0][0x890] ;  /* 0x00011200ff0877ac */ /* 0x000ee20008000a00 */
[----:B------:R-:W-:Y:S02]  /*0030*/  PRMT R81, RZ, 0x7610, R81 ;  /* 0x00007610ff517816 */ /* 0x000fe40000000051 */
[----:B------:R-:W-:Y:S01]  /*0040*/  ELECT P3, URZ, PT ;  /* 0x0000000000ff782f */ /* 0x000fe20003860000 */
[----:B---3--:R-:W-:-:S04]  /*0050*/  UISETP.NE.U32.AND UP0, UPT, UR8, URZ, UPT ;  /* 0x000000ff0800728c */ /* 0x008fc8000bf05070 */
[----:B------:R-:W-:Y:S01]  /*0060*/  UISETP.NE.AND.EX UP0, UPT, UR9, URZ, UPT, UP0 ;  /* 0x000000ff0900728c */ /* 0x000fe2000bf05300 */
[----:B--2---:R-:W-:-:S05]  /*0070*/  SHF.R.U32.HI R82, RZ, 0x5, R94 ;  /* 0x00000005ff527819 */ /* 0x004fca000001165e */
[----:B------:R-:W2:Y:S02]  /*0080*/  SHFL.IDX PT, R0, R82, RZ, 0x1f ;  /* 0x00001fff52007589 */ /* 0x000ea400000e0000 */
[----:B--2---:R-:W-:Y:S01]  /*0090*/  R2UR UR17, R0 ;  /* 0x00000000001172ca */ /* 0x004fe200000e0000 */
[----:B-1----:R-:W-:-:S14]  /*00a0*/  BRA.U UP0, `(.L_x_0) ;  /* 0x0000000100307547 */ /* 0x002fdc000b800000 */
[----:B------:R-:W1:Y:S02]  /*00b0*/  LDCU.64 UR4, c[0x0][0x888] ;  /* 0x00011100ff0477ac */ /* 0x000e640008000a00 */
[----:B-1----:R-:W-:-:S04]  /*00c0*/  UISETP.NE.U32.AND UP0, UPT, UR4, URZ, UPT ;  /* 0x000000ff0400728c */ /* 0x002fc8000bf05070 */
[----:B------:R-:W-:-:S09]  /*00d0*/  UISETP.NE.AND.EX UP0, UPT, UR5, URZ, UPT, UP0 ;  /* 0x000000ff0500728c */ /* 0x000fd2000bf05300 */
[----:B------:R-:W-:Y:S05]  /*00e0*/  BRA.U !UP0, `(.L_x_1) ;  /* 0x0000000108147547 */ /* 0x000fea000b800000 */
[----:B------:R-:W1:Y:S01]  /*00f0*/  LDC.64 R2, c[0x0][0x888] ;  /* 0x00022200ff027b82 */ /* 0x000e620000000a00 */
[----:B------:R-:W1:Y:S02]  /*0100*/  LDCU.64 UR4, c[0x0][0x358] ;  /* 0x00006b00ff0477ac */ /* 0x000e640008000a00 */
[----:B-1----:R1:W5:Y:S01]  /*0110*/  LDG.E R41, desc[UR4][R2.64] ;  /* 0x0000000402297981 */ /* 0x002362000c1e1900 */
[----:B------:R-:W-:Y:S01]  /*0120*/  HFMA2 R81, -RZ, RZ, 0, 5.9604644775390625e-08 ;  /* 0x00000001ff517431 */ /* 0x000fe200000001ff */
[----:B------:R-:W-:Y:S05]  /*0130*/  BRA `(.L_x_0) ;  /* 0x00000000000c7947 */ /* 0x000fea0003800000 */
.L_x_1:
[----:B------:R-:W1:Y:S01]  /*0140*/  LDCU UR4, c[0x0][0x880] ;  /* 0x00011000ff0477ac */ /* 0x000e620008000800 */
[----:B------:R-:W-:Y:S01]  /*0150*/  HFMA2 R81, -RZ, RZ, 0, 5.9604644775390625e-08 ;  /* 0x00000001ff517431 */ /* 0x000fe200000001ff */
[----:B-1----:R-:W-:-:S07]  /*0160*/  MOV R41, UR4 ;  /* 0x0000000400297c02 */ /* 0x002fce0008000f00 */
.L_x_0:
[----:B------:R-:W2:Y:S02]  /*0170*/  LDCU.64 UR4, c[0x0][0x8b0] ;  /* 0x00011600ff0477ac */ /* 0x000ea40008000a00 */
[----:B--2---:R-:W-:-:S04]  /*0180*/  UISETP.NE.U32.AND UP0, UPT, UR4, URZ, UPT ;  /* 0x000000ff0400728c */ /* 0x004fc8000bf05070 */
[----:B------:R-:W-:-:S09]  /*0190*/  UISETP.NE.AND.EX UP0, UPT, UR5, URZ, UPT, UP0 ;  /* 0x000000ff0500728c */ /* 0x000fd2000bf05300 */
[----:B------:R-:W-:Y:S05]  /*01a0*/  BRA.U UP0, `(.L_x_2) ;  /* 0x0000000100287547 */ /* 0x000fea000b800000 */
[----:B------:R-:W2:Y:S02]  /*01b0*/  LDCU.64 UR4, c[0x0][0x8a8] ;  /* 0x00011500ff0477ac */ /* 0x000ea40008000a00 */
[----:B--2---:R-:W-:-:S04]  /*01c0*/  UISETP.NE.U32.AND UP0, UPT, UR4, URZ, UPT ;  /* 0x000000ff0400728c */ /* 0x004fc8000bf05070 */
[----:B------:R-:W-:-:S09]  /*01d0*/  UISETP.NE.AND.EX UP0, UPT, UR5, URZ, UPT, UP0 ;  /* 0x000000ff0500728c */ /* 0x000fd2000bf05300 */
[----:B------:R-:W-:Y:S05]  /*01e0*/  BRA.U !UP0, `(.L_x_3) ;  /* 0x0000000108107547 */ /* 0x000fea000b800000 */
[----:B------:R-:W2:Y:S01]  /*01f0*/  LDC.64 R38, c[0x0][0x8a8] ;  /* 0x00022a00ff267b82 */ /* 0x000ea20000000a00 */
[----:B------:R-:W2:Y:S02]  /*0200*/  LDCU.64 UR4, c[0x0][0x358] ;  /* 0x00006b00ff0477ac */ /* 0x000ea40008000a00 */
[----:B--2---:R2:W5:Y:S01]  /*0210*/  LDG.E R38, desc[UR4][R38.64] ;  /* 0x0000000426267981 */ /* 0x004562000c1e1900 */
[----:B------:R-:W-:Y:S05]  /*0220*/  BRA `(.L_x_2) ;  /* 0x0000000000087947 */ /* 0x000fea0003800000 */
.L_x_3:
[----:B------:R-:W2:Y:S02]  /*0230*/  LDCU UR4, c[0x0][0x8a0] ;  /* 0x00011400ff0477ac */ /* 0x000ea40008000800 */
[----:B--2---:R-:W-:Y:S02]  /*0240*/  MOV R38, UR4 ;  /* 0x0000000400267c02 */ /* 0x004fe40008000f00 */
.L_x_2:
[----:B------:R-:W-:Y:S01]  /*0250*/  IMAD.U32 R0, RZ, RZ, UR17 ;  /* 0x00000011ff007e24 */ /* 0x000fe2000f8e00ff */
[----:B------:R-:W-:Y:S04]  /*0260*/  BSSY.RECONVERGENT B0, `(.L_x_4) ;  /* 0x000000c000007945 */ /* 0x000fe80003800200 */
[C---:B------:R-:W-:Y:S02]  /*0270*/  ISETP.NE.OR P1, PT, R0.reuse, 0x1, !P3 ;  /* 0x000000010000780c */ /* 0x040fe40005f25670 */
[----:B------:R-:W-:-:S11]  /*0280*/  ISETP.NE.OR P0, PT, R0, 0x3, !P3 ;  /* 0x000000030000780c */ /* 0x000fd60005f05670 */
[----:B------:R-:W-:Y:S05]  /*0290*/  @P1 BRA `(.L_x_5) ;  /* 0x0000000000201947 */ /* 0x000fea0003800000 */
[----:B------:R-:W3:Y:S02]  /*02a0*/  LDCU.64 UR4, c[0x0][0x348] ;  /* 0x00006900ff0477ac */ /* 0x000ee40008000a00 */
[----:B---3--:R-:W-:Y:S02]  /*02b0*/  UIADD3 UR6, UP1, UPT, UR4, 0x80, URZ ;  /* 0x0000008004067890 */ /* 0x008fe4000ff3e0ff */
[----:B------:R-:W-:Y:S02]  /*02c0*/  UIADD3 UR4, UP0, UPT, UR4, 0x180, URZ ;  /* 0x0000018004047890 */ /* 0x000fe4000ff1e0ff */
[----:B------:R-:W-:Y:S02]  /*02d0*/  UIADD3.X UR7, UPT, UPT, URZ, UR5, URZ, UP1, !UPT ;  /* 0x00000005ff077290 */ /* 0x000fe40008ffe4ff */
[----:B------:R-:W-:-:S07]  /*02e0*/  UIADD3.X UR5, UPT, UPT, URZ, UR5, URZ, UP0, !UPT ;  /* 0x00000005ff057290 */ /* 0x000fce00087fe4ff */
[----:B------:R3:W-:Y:S02]  /*02f0*/  UTMACCTL.PF [UR6] ;  /* 0x00000000060079b9 */ /* 0x0007e40008040000 */
[----:B------:R3:W-:Y:S02]  /*0300*/  UTMACCTL.PF [UR4] ;  /* 0x00000000040079b9 */ /* 0x0007e40008040000 */
[----:B---3--:R-:W-:Y:S01]  /*0310*/  NOP ;  /* 0x0000000000007918 */ /* 0x008fe20000000000 */
.L_x_5:
[----:B------:R-:W-:Y:S05]  /*0320*/  BSYNC.RECONVERGENT B0 ;  /* 0x0000000000007941 */ /* 0x000fea0003800200 */
.L_x_4:
[----:B------:R-:W-:Y:S04]  /*0330*/  BSSY.RECONVERGENT B0, `(.L_x_6) ;  /* 0x000000a000007945 */ /* 0x000fe80003800200 */
        /* <DEDUP_REMOVED lines=9> */
.L_x_7:
[----:B------:R-:W-:Y:S05]  /*03d0*/  BSYNC.RECONVERGENT B0 ;  /* 0x0000000000007941 */ /* 0x000fea0003800200 */
.L_x_6:
[----:B------:R-:W3:Y:S01]  /*03e0*/  LDCU.64 UR4, c[0x0][0x888] ;  /* 0x00011100ff0477ac */ /* 0x000ee20008000a00 */
[----:B------:R-:W-:Y:S02]  /*03f0*/  UISETP.EQ.U32.AND UP1, UPT, UR8, URZ, UPT ;  /* 0x000000ff0800728c */ /* 0x000fe4000bf22070 */
[----:B------:R-:W-:Y:S02]  /*0400*/  UPLOP3.LUT UP3, UPT, UPT, UPT, UPT, 0x80, 0x8 ;  /* 0x000000000008789c */ /* 0x000fe40003f6f070 */
[----:B---3--:R-:W-:-:S04]  /*0410*/  UISETP.NE.U32.AND UP0, UPT, UR4, URZ, UPT ;  /* 0x000000ff0400728c */ /* 0x008fc8000bf05070 */
[----:B------:R-:W-:-:S04]  /*0420*/  UISETP.NE.AND.EX UP0, UPT, UR5, URZ, UPT, UP0 ;  /* 0x000000ff0500728c */ /* 0x000fc8000bf05300 */
[----:B------:R-:W-:-:S04]  /*0430*/  UISETP.EQ.OR.EX UP2, UPT, UR9, URZ, !UP0, UP1 ;  /* 0x000000ff0900728c */ /* 0x000fc8000c742710 */
[----:B------:R-:W-:-:S06]  /*0440*/  UP2UR UR4, UPR, URZ, 0x4 ;  /* 0x00000004ff047883 */ /* 0x000fcc0008000000 */
[----:B------:R-:W-:Y:S01]  /*0450*/  MOV R85, UR4 ;  /* 0x0000000400557c02 */ /* 0x000fe20008000f00 */
[----:B------:R-:W-:Y:S06]  /*0460*/  BRA.U !UP2, `(.L_x_8) ;  /* 0x000000010a207547 */ /* 0x000fec000b800000 */
[----:B------:R-:W-:Y:S01]  /*0470*/  UISETP.NE.U32.AND UP1, UPT, UR8, URZ, UPT ;  /* 0x000000ff0800728c */ /* 0x000fe2000bf25070 */
[----:B-----5:R-:W-:Y:S01]  /*0480*/  FSETP.NEU.AND P0, PT, R41, RZ, PT ;  /* 0x000000ff2900720b */ /* 0x020fe20003f0d000 */
[----:B------:R-:W-:Y:S02]  /*0490*/  USEL UR4, URZ, 0xffffffff, UP0 ;  /* 0xffffffffff047887 */ /* 0x000fe40008000000 */
[----:B------:R-:W-:-:S10]  /*04a0*/  UISETP.NE.AND.EX UP1, UPT, UR9, URZ, UPT, UP1 ;  /* 0x000000ff0900728c */ /* 0x000fd4000bf25310 */
[----:B------:R-:W-:Y:S01]  /*04b0*/  VOTEU.ANY UP0, P0 ;  /* 0x0000000000ff7886 */ /* 0x000fe20000000100 */
[----:B------:R-:W-:-:S04]  /*04c0*/  @!UP1 USEL UR4, URZ, 0xffffffff, UP0 ;  /* 0xffffffffff049887 */ /* 0x000fc80008000000 */
[----:B------:R-:W-:-:S04]  /*04d0*/  ULOP3.LUT UR4, UR4, 0x1, URZ, 0xc0, !UPT ;  /* 0x0000000104047892 */ /* 0x000fc8000f8ec0ff */
[----:B------:R-:W-:-:S11]  /*04e0*/  UISETP.NE.U32.AND UP3, UPT, UR4, 0x1, UPT ;  /* 0x000000010400788c */ /* 0x000fd6000bf65070 */
.L_x_8:
[----:B-1----:R-:W1:Y:S01]  /*04f0*/  SHFL.IDX PT, R2, R82, RZ, 0x1f ;  /* 0x00001fff52027589 */ /* 0x002e6200000e0000 */
[----:B------:R-:W-:-:S04]  /*0500*/  UISETP.NE.AND UP0, UPT, UR17, 0x2, UPT ;  /* 0x000000021100788c */ /* 0x000fc8000bf05270 */
[----:B------:R-:W-:Y:S01]  /*0510*/  USEL UR48, URZ, 0x1, UP0 ;  /* 0x00000001ff307887 */ /* 0x000fe20008000000 */
[----:B-1----:R-:W-:-:S13]  /*0520*/  ISETP.NE.AND P0, PT, R2, RZ, PT ;  /* 0x000000ff0200720c */ /* 0x002fda0003f05270 */
[----:B------:R-:W-:Y:S05]  /*0530*/  @P0 BRA `(.L_x_9) ;  /* 0x0000000000500947 */ /* 0x000fea0003800000 */
[----:B------:R-:W1:Y:S01]  /*0540*/  S2UR UR4, SR_CgaCtaId ;  /* 0x00000000000479c3 */ /* 0x000e620000008800 */
[----:B------:R-:W-:Y:S01]  /*0550*/  UMOV UR5, 0x400 ;  /* 0x0000040000057882 */ /* 0x000fe20000000000 */
[----:B------:R-:W-:Y:S01]  /*0560*/  UMOV UR8, 0x1 ;  /* 0x0000000100087882 */ /* 0x000fe20000000000 */
[----:B------:R-:W-:Y:S01]  /*0570*/  UMOV UR6, 0x3 ;  /* 0x0000000300067882 */ /* 0x000fe20000000000 */
[----:B------:R-:W-:-:S04]  /*0580*/  UIADD3 UR8, UPT, UPT, -UR8, 0x100000, URZ ;  /* 0x0010000008087890 */ /* 0x000fc8000fffe1ff */
[----:B------:R-:W-:Y:S02]  /*0590*/  USHF.L.U32 UR9, UR8, 0xb, URZ ;  /* 0x0000000b08097899 */ /* 0x000fe400080006ff */
[----:B------:R-:W-:Y:S02]  /*05a0*/  USHF.L.U32 UR8, UR8, 0x1, URZ ;  /* 0x0000000108087899 */ /* 0x000fe400080006ff */
[----:B------:R-:W-:-:S04]  /*05b0*/  UIADD3 UR6, UPT, UPT, -UR6, 0x100000, URZ ;  /* 0x0010000006067890 */ /* 0x000fc8000fffe1ff */
[----:B------:R-:W-:Y:S02]  /*05c0*/  USHF.L.U32 UR7, UR6, 0xb, URZ ;  /* 0x0000000b06077899 */ /* 0x000fe400080006ff */
[----:B------:R-:W-:Y:S01]  /*05d0*/  USHF.L.U32 UR6, UR6, 0x1, URZ ;  /* 0x0000000106067899 */ /* 0x000fe200080006ff */
[----:B------:R-:W-:Y:S01]  /*05e0*/  ELECT P0, URZ, PT ;  /* 0x0000000000ff782f */ /* 0x000fe20003800000 */
[----:B-1----:R-:W-:Y:S01]  /*05f0*/  ULEA UR4, UR4, UR5, 0x18 ;  /* 0x0000000504047291 */ /* 0x002fe2000f8ec0ff */
[----:B------:R-:W1:Y:S11]  /*0600*/  FENCE.VIEW.ASYNC.S ;  /* 0x00000000000073c6 */ /* 0x000e760000000000 */
[----:B-1----:R1:W3:Y:S01]  /*0610*/  SYNCS.EXCH.64 URZ, [UR4], UR8 ;  /* 0x0000000804ff75b2 */ /* 0x0022e20008000100 */
[----:B------:R1:W4:Y:S01]  /*0620*/  SYNCS.EXCH.64 URZ, [UR4+0x18], UR6 ;  /* 0x0000180604ff75b2 */ /* 0x0003220008000100 */
[----:B------:R1:W1:Y:S01]  /*0630*/  SYNCS.EXCH.64 URZ, [UR4+0x8], UR8 ;  /* 0x0000080804ff75b2 */ /* 0x0002620008000100 */
[----:B------:R1:W1:Y:S01]  /*0640*/  SYNCS.EXCH.64 URZ, [UR4+0x20], UR6 ;  /* 0x0000200604ff75b2 */ /* 0x0002620008000100 */
[----:B------:R1:W1:Y:S01]  /*0650*/  SYNCS.EXCH.64 URZ, [UR4+0x10], UR8 ;  /* 0x0000100804ff75b2 */ /* 0x0002620008000100 */
[----:B------:R1:W1:Y:S01]  /*0660*/  SYNCS.EXCH.64 URZ, [UR4+0x28], UR6 ;  /* 0x0000280604ff75b2 */ /* 0x0002620008000100 */
[----:B------:R-:W-:Y:S01]  /*0670*/  NOP ;  /* 0x0000000000007918 */ /* 0x000fe20000000000 */
.L_x_9:
[----:B------:R-:W2:Y:S01]  /*0680*/  SHFL.IDX PT, R2, R82, RZ, 0x1f ;  /* 0x00001fff52027589 */ /* 0x000ea200000e0000 */
[----:B------:R-:W-:Y:S01]  /*0690*/  NOP ;  /* 0x0000000000007918 */ /* 0x000fe20000000000 */
[----:B--2---:R-:W-:-:S13]  /*06a0*/  ISETP.NE.AND P0, PT, R2, 0x1, PT ;  /* 0x000000010200780c */ /* 0x004fda0003f05270 */
[----:B------:R-:W-:Y:S05]  /*06b0*/  @P0 BRA `(.L_x_10) ;  /* 0x0000000000580947 */ /* 0x000fea0003800000 */
[----:B-1----:R-:W1:Y:S01]  /*06c0*/  S2UR UR4, SR_CgaCtaId ;  /* 0x00000000000479c3 */ /* 0x002e620000008800 */
        /* <DEDUP_REMOVED lines=12> */
[----:B-1----:R2:W1:Y:S01]  /*0790*/  SYNCS.EXCH.64 URZ, [UR4+0x30], UR8 ;  /* 0x0000300804ff75b2 */ /* 0x0024620008000100 */
[----:B------:R2:W1:Y:S01]  /*07a0*/  SYNCS.EXCH.64 URZ, [UR4+0x50], UR6 ;  /* 0x0000500604ff75b2 */ /* 0x0004620008000100 */
[----:B------:R2:W1:Y:S01]  /*07b0*/  SYNCS.EXCH.64 URZ, [UR4+0x38], UR8 ;  /* 0x0000380804ff75b2 */ /* 0x0004620008000100 */
[----:B------:R2:W1:Y:S01]  /*07c0*/  SYNCS.EXCH.64 URZ, [UR4+0x58], UR6 ;  /* 0x0000580604ff75b2 */ /* 0x0004620008000100 */
[----:B------:R2:W1:Y:S01]  /*07d0*/  SYNCS.EXCH.64 URZ, [UR4+0x40], UR8 ;  /* 0x0000400804ff75b2 */ /* 0x0004620008000100 */
[----:B------:R2:W1:Y:S01]  /*07e0*/  SYNCS.EXCH.64 URZ, [UR4+0x60], UR6 ;  /* 0x0000600604ff75b2 */ /* 0x0004620008000100 */
[----:B------:R2:W1:Y:S01]  /*07f0*/  SYNCS.EXCH.64 URZ, [UR4+0x48], UR8 ;  /* 0x0000480804ff75b2 */ /* 0x0004620008000100 */
[----:B------:R2:W1:Y:S02]  /*0800*/  SYNCS.EXCH.64 URZ, [UR4+0x68], UR6 ;  /* 0x0000680604ff75b2 */ /* 0x0004640008000100 */
[----:B--2---:R-:W-:Y:S01]  /*0810*/  NOP ;  /* 0x0000000000007918 */ /* 0x004fe20000000000 */
.L_x_10:
[----:B------:R-:W2:Y:S01]  /*0820*/  SHFL.IDX PT, R2, R82, RZ, 0x1f ;  /* 0x00001fff52027589 */ /* 0x000ea200000e0000 */
[----:B------:R-:W-:Y:S01]  /*0830*/  NOP ;  /* 0x0000000000007918 */ /* 0x000fe20000000000 */
[----:B--2---:R-:W-:-:S13]  /*0840*/  ISETP.NE.AND P0, PT, R2, 0x3, PT ;  /* 0x000000030200780c */ /* 0x004fda0003f05270 */
[----:B------:R-:W-:Y:S05]  /*0850*/  @P0 BRA `(.L_x_11) ;  /* 0x0000000000300947 */ /* 0x000fea0003800000 */
[----:B-1----:R-:W1:Y:S01]  /*0860*/  S2UR UR4, SR_CgaCtaId ;  /* 0x00000000000479c3 */ /* 0x002e620000008800 */
[----:B------:R-:W-:Y:S01]  /*0870*/  UMOV UR6, 0x400 ;  /* 0x0000040000067882 */ /* 0x000fe20000000000 */
[----:B------:R-:W-:Y:S01]  /*0880*/  UMOV UR5, 0x20 ;  /* 0x0000002000057882 */ /* 0x000fe20000000000 */
[----:B------:R-:W-:Y:S01]  /*0890*/  ELECT P0, URZ, PT ;  /* 0x0000000000ff782f */ /* 0x000fe20003800000 */
[----:B-1----:R-:W-:Y:S02]  /*08a0*/  ULEA UR6, UR4, UR6, 0x18 ;  /* 0x0000000604067291 */ /* 0x002fe4000f8ec0ff */
[----:B------:R-:W-:-:S04]  /*08b0*/  UIADD3 UR4, UPT, UPT, -UR5, 0x100000, URZ ;  /* 0x0010000005047890 */ /* 0x000fc8000fffe1ff */
[----:B------:R-:W-:Y:S02]  /*08c0*/  USHF.L.U32 UR5, UR4, 0xb, URZ ;  /* 0x0000000b04057899 */ /* 0x000fe400080006ff */
[----:B------:R-:W-:Y:S01]  /*08d0*/  USHF.L.U32 UR4, UR4, 0x1, URZ ;  /* 0x0000000104047899 */ /* 0x000fe200080006ff */
[----:B------:R-:W1:Y:S11]  /*08e0*/  FENCE.VIEW.ASYNC.S ;  /* 0x00000000000073c6 */ /* 0x000e760000000000 */
[----:B-1----:R2:W1:Y:S01]  /*08f0*/  SYNCS.EXCH.64 URZ, [UR6+0x70], UR4 ;  /* 0x0000700406ff75b2 */ /* 0x0024620008000100 */
[----:B------:R2:W1:Y:S02]  /*0900*/  SYNCS.EXCH.64 URZ, [UR6+0x78], UR4 ;  /* 0x0000780406ff75b2 */ /* 0x0004640008000100 */
[----:B--2---:R-:W-:Y:S01]  /*0910*/  NOP ;  /* 0x0000000000007918 */ /* 0x004fe20000000000 */
.L_x_11:
[----:B------:R-:W2:Y:S01]  /*0920*/  SHFL.IDX PT, R2, R82, RZ, 0x1f ;  /* 0x00001fff52027589 */ /* 0x000ea200000e0000 */
[----:B------:R-:W-:Y:S01]  /*0930*/  NOP ;  /* 0x0000000000007918 */ /* 0x000fe20000000000 */
[----:B--2---:R-:W-:-:S13]  /*0940*/  ISETP.NE.AND P0, PT, R2, 0x4, PT ;  /* 0x000000040200780c */ /* 0x004fda0003f05270 */
[----:B------:R-:W-:Y:S05]  /*0950*/  @P0 BRA `(.L_x_12) ;  /* 0x00000000004c0947 */ /* 0x000fea0003800000 */
[----:B-1----:R-:W1:Y:S01]  /*0960*/  S2UR UR6, SR_CgaCtaId ;  /* 0x00000000000679c3 */ /* 0x002e620000008800 */
[----:B------:R-:W-:Y:S01]  /*0970*/  UMOV UR4, 0x3a0 ;  /* 0x000003a000047882 */ /* 0x000fe20000000000 */
[----:B------:R-:W-:Y:S01]  /*0980*/  UMOV UR5, 0x400 ;  /* 0x0000040000057882 */ /* 0x000fe20000000000 */
[----:B------:R-:W-:Y:S01]  /*0990*/  USEL UR4, UR4, 0x320, UP3 ;  /* 0x0000032004047887 */ /* 0x000fe20009800000 */
[----:B------:R-:W-:Y:S01]  /*09a0*/  UMOV UR8, 0x1 ;  /* 0x0000000100087882 */ /* 0x000fe20000000000 */
[----:B------:R-:W-:Y:S01]  /*09b0*/  ELECT P0, URZ, PT ;  /* 0x0000000000ff782f */ /* 0x000fe20003800000 */
[----:B------:R-:W-:-:S04]  /*09c0*/  UIADD3 UR8, UPT, UPT, -UR8, 0x100000, URZ ;  /* 0x0010000008087890 */ /* 0x000fc8000fffe1ff */
[----:B------:R-:W-:Y:S02]  /*09d0*/  USHF.L.U32 UR9, UR8, 0xb, URZ ;  /* 0x0000000b08097899 */ /* 0x000fe400080006ff */
[----:B------:R-:W-:Y:S02]  /*09e0*/  USHF.L.U32 UR8, UR8, 0x1, URZ ;  /* 0x0000000108087899 */ /* 0x000fe400080006ff */
[----:B-1----:R-:W-:Y:S02]  /*09f0*/  ULEA UR6, UR6, UR5, 0x18 ;  /* 0x0000000506067291 */ /* 0x002fe4000f8ec0ff */
[----:B------:R-:W-:-:S04]  /*0a00*/  UIADD3 UR4, UPT, UPT, -UR4, 0x100000, URZ ;  /* 0x0010000004047890 */ /* 0x000fc8000fffe1ff */
[----:B------:R-:W-:Y:S02]  /*0a10*/  USHF.L.U32 UR5, UR4, 0xb, URZ ;  /* 0x0000000b04057899 */ /* 0x000fe400080006ff */
[----:B------:R-:W-:Y:S01]  /*0a20*/  USHF.L.U32 UR4, UR4, 0x1, URZ ;  /* 0x0000000104047899 */ /* 0x000fe200080006ff */
[----:B------:R-:W1:Y:S03]  /*0a30*/  FENCE.VIEW.ASYNC.S ;  /* 0x00000000000073c6 */ /* 0x000e660000000000 */
[----:B-1----:R2:W1:Y:S08]  /*0a40*/  SYNCS.EXCH.64 URZ, [UR6+0x80], UR8 ;  /* 0x0000800806ff75b2 */ /* 0x0024700008000100 */
[----:B------:R2:W1:Y:S01]  /*0a50*/  SYNCS.EXCH.64 URZ, [UR6+0x90], UR4 ;  /* 0x0000900406ff75b2 */ /* 0x0004620008000100 */
[----:B------:R2:W1:Y:S01]  /*0a60*/  SYNCS.EXCH.64 URZ, [UR6+0x88], UR8 ;  /* 0x0000880806ff75b2 */ /* 0x0004620008000100 */
[----:B------:R2:W1:Y:S02]  /*0a70*/  SYNCS.EXCH.64 URZ, [UR6+0x98], UR4 ;  /* 0x0000980406ff75b2 */ /* 0x0004640008000100 */
[----:B--2---:R-:W-:Y:S01]  /*0a80*/  NOP ;  /* 0x0000000000007918 */ /* 0x004fe20000000000 */
.L_x_12:
        /* <DEDUP_REMOVED lines=26> */
.L_x_13:
[----:B------:R-:W2:Y:S01]  /*0c30*/  SHFL.IDX PT, R2, R82, RZ, 0x1f ;  /* 0x00001fff52027589 */ /* 0x000ea200000e0000 */
[----:B------:R-:W-:Y:S01]  /*0c40*/  NOP ;  /* 0x0000000000007918 */ /* 0x000fe20000000000 */
[----:B--2---:R-:W-:-:S13]  /*0c50*/  ISETP.NE.AND P0, PT, R2, 0x3, PT ;  /* 0x000000030200780c */ /* 0x004fda0003f05270 */
[----:B------:R-:W-:Y:S05]  /*0c60*/  @P0 BRA `(.L_x_14) ;  /* 0x0000000000380947 */ /* 0x000fea0003800000 */
[----:B------:R-:W2:Y:S01]  /*0c70*/  S2UR UR5, SR_CgaCtaId ;  /* 0x00000000000579c3 */ /* 0x000ea20000008800 */
[----:B-1----:R-:W-:Y:S01]  /*0c80*/  UMOV UR4, 0x400 ;  /* 0x0000040000047882 */ /* 0x002fe20000000000 */
[----:B------:R-:W-:Y:S01]  /*0c90*/  UMOV UR6, 0x20 ;  /* 0x0000002000067882 */ /* 0x000fe20000000000 */
[----:B------:R-:W-:Y:S01]  /*0ca0*/  ELECT P0, URZ, PT ;  /* 0x0000000000ff782f */ /* 0x000fe20003800000 */
[----:B------:R-:W-:-:S04]  /*0cb0*/  UIADD3 UR6, UPT, UPT, -UR6, 0x100000, URZ ;  /* 0x0010000006067890 */ /* 0x000fc8000fffe1ff */
[----:B------:R-:W-:Y:S02]  /*0cc0*/  USHF.L.U32 UR7, UR6, 0xb, URZ ;  /* 0x0000000b06077899 */ /* 0x000fe400080006ff */
[----:B------:R-:W-:Y:S02]  /*0cd0*/  USHF.L.U32 UR6, UR6, 0x1, URZ ;  /* 0x0000000106067899 */ /* 0x000fe400080006ff */
[----:B--2---:R-:W-:Y:S01]  /*0ce0*/  ULEA UR4, UR5, UR4, 0x18 ;  /* 0x0000000405047291 */ /* 0x004fe2000f8ec0ff */
[----:B------:R-:W1:Y:S11]  /*0cf0*/  FENCE.VIEW.ASYNC.S ;  /* 0x00000000000073c6 */ /* 0x000e760000000000 */
[----:B-1----:R2:W1:Y:S01]  /*0d00*/  SYNCS.EXCH.64 URZ, [UR4+0xe0], UR6 ;  /* 0x0000e00604ff75b2 */ /* 0x0024620008000100 */
[----:B------:R2:W1:Y:S01]  /*0d10*/  SYNCS.EXCH.64 URZ, [UR4+0xf0], UR6 ;  /* 0x0000f00604ff75b2 */ /* 0x0004620008000100 */
[----:B------:R2:W1:Y:S01]  /*0d20*/  SYNCS.EXCH.64 URZ, [UR4+0xe8], UR6 ;  /* 0x0000e80604ff75b2 */ /* 0x0004620008000100 */
[----:B------:R2:W1:Y:S02]  /*0d30*/  SYNCS.EXCH.64 URZ, [UR4+0xf8], UR6 ;  /* 0x0000f80604ff75b2 */ /* 0x0004640008000100 */
[----:B--2---:R-:W-:Y:S01]  /*0d40*/  NOP ;  /* 0x0000000000007918 */ /* 0x004fe20000000000 */
.L_x_14:
[----:B-1----:R-:W1:Y:S01]  /*0d50*/  LDCU UR4, c[0x0][0x36c] ;  /* 0x00006d80ff0477ac */ /* 0x002e620008000800 */
[----:B------:R-:W-:Y:S01]  /*0d60*/  ISETP.NE.OR P3, PT, R0, 0x2, !P3 ;  /* 0x000000020000780c */ /* 0x000fe20005f65670 */
[----:B------:R-:W-:Y:S01]  /*0d70*/  NOP ;  /* 0x0000000000007918 */ /* 0x000fe20000000000 */
[----:B------:R-:W-:Y:S01]  /*0d80*/  LOP3.LUT R0, R94, 0x1f, RZ, 0xc0, !PT ;  /* 0x0000001f5e007812 */ /* 0x000fe200078ec0ff */
[----:B------:R-:W-:Y:S02]  /*0d90*/  UISETP.NE.AND UP4, UPT, UR17, URZ, UPT ;  /* 0x000000ff1100728c */ /* 0x000fe4000bf85270 */
[----:B-1----:R-:W-:-:S09]  /*0da0*/  UISETP.EQ.U32.AND UP5, UPT, UR4, 0x1, UPT ;  /* 0x000000010400788c */ /* 0x002fd2000bfa2070 */
[----:B------:R-:W-:Y:S05]  /*0db0*/  BRA.U !UP5, `(.L_x_15) ;  /* 0x000000010d087547 */ /* 0x000fea000b800000 */
[----:B---34-:R-:W-:Y:S01]  /*0dc0*/  UCGABAR_ARV ;  /* 0x00000000000079c7 */ /* 0x018fe20008000000 */
[----:B------:R-:W-:Y:S05]  /*0dd0*/  BRA `(.L_x_16) ;  /* 0x0000000000047947 */ /* 0x000fea0003800000 */
.L_x_15:
[----:B---34-:R-:W-:Y:S01]  /*0de0*/  NOP ;  /* 0x0000000000007918 */ /* 0x018fe20000000000 */
.L_x_16:
[----:B------:R-:W1:Y:S01]  /*0df0*/  S2UR UR16, SR_CTAID.X ;  /* 0x00000000001079c3 */ /* 0x000e620000002500 */
[----:B------:R-:W-:-:S05]  /*0e00*/  CS2R.32 R84, SR_CgaSize ;  /* 0x0000000000547805 */ /* 0x000fca0000008a00 */
[----:B------:R-:W-:-:S05]  /*0e10*/  IMAD R84, R84, -0xa0, RZ ;  /* 0xffffff6054547824 */ /* 0x000fca00078e02ff */
[----:B------:R-:W-:-:S14]  /*0e20*/  R2UR UR5, R84 ;  /* 0x00000000540572ca */ /* 0x000fdc00000e0000 */
[----:B------:R-:W2:Y:S01]  /*0e30*/  LDCU UR5, c[0x0][UR5+0x2b0] ;  /* 0x00005600050577ac */ /* 0x000ea20008000800 */
[----:B------:R-:W-:-:S05]  /*0e40*/  CS2R.32 R84, SR_CgaSize ;  /* 0x0000000000547805 */ /* 0x000fca0000008a00 */
[----:B------:R-:W-:-:S05]  /*0e50*/  IMAD R84, R84, -0xa0, RZ ;  /* 0xffffff6054547824 */ /* 0x000fca00078e02ff */
[----:B------:R-:W-:-:S14]  /*0e60*/  R2UR UR4, R84 ;  /* 0x00000000540472ca */ /* 0x000fdc00000e0000 */
[----:B------:R-:W3:Y:S01]  /*0e70*/  LDCU UR4, c[0x0][UR4+0x2b4] ;  /* 0x00005680040477ac */ /* 0x000ee20008000800 */
[----:B------:R-:W4:Y:S01]  /*0e80*/  S2UR UR20, SR_CTAID.Y ;  /* 0x00000000001479c3 */ /* 0x000f220000002600 */
[----:B------:R-:W-:-:S05]  /*0e90*/  CS2R.32 R84, SR_CgaSize ;  /* 0x0000000000547805 */ /* 0x000fca0000008a00 */
[----:B------:R-:W-:-:S05]  /*0ea0*/  IMAD R84, R84, -0xa0, RZ ;  /* 0xffffff6054547824 */ /* 0x000fca00078e02ff */
[----:B------:R-:W-:-:S14]  /*0eb0*/  R2UR UR7, R84 ;  /* 0x00000000540772ca */ /* 0x000fdc00000e0000 */
[----:B------:R-:W3:Y:S01]  /*0ec0*/  LDCU UR7, c[0x0][UR7+0x2a0] ;  /* 0x00005400070777ac */ /* 0x000ee20008000800 */
[----:B------:R-:W-:-:S05]  /*0ed0*/  CS2R.32 R84, SR_CgaSize ;  /* 0x0000000000547805 */ /* 0x000fca0000008a00 */
[----:B------:R-:W-:-:S05]  /*0ee0*/  IMAD R84, R84, -0xa0, RZ ;  /* 0xffffff6054547824 */ /* 0x000fca00078e02ff */
[----:B------:R-:W-:-:S14]  /*0ef0*/  R2UR UR8, R84 ;  /* 0x00000000540872ca */ /* 0x000fdc00000e0000 */
[----:B------:R-:W3:Y:S01]  /*0f00*/  LDCU UR8, c[0x0][UR8+0x2a4] ;  /* 0x00005480080877ac */ /* 0x000ee20008000800 */
[----:B------:R-:W3:Y:S01]  /*0f10*/  S2UR UR9, SR_CgaCtaId ;  /* 0x00000000000979c3 */ /* 0x000ee20000008800 */
[----:B------:R-:W3:Y:S01]  /*0f20*/  LDCU UR21, c[0x0][0xb24] ;  /* 0x00016480ff1577ac */ /* 0x000ee20008000800 */
[----:B------:R-:W3:Y:S01]  /*0f30*/  LDCU UR42, c[0x0][0xb24] ;  /* 0x00016480ff2a77ac */ /* 0x000ee20008000800 */
[----:B-1----:R-:W-:Y:S01]  /*0f40*/  I2FP.F32.U32 R3, UR16 ;  /* 0x0000001000037c45 */ /* 0x002fe20008201000 */
[----:B------:R-:W1:Y:S04]  /*0f50*/  LDCU UR29, c[0x0][0xb30] ;  /* 0x00016600ff1d77ac */ /* 0x000e680008000800 */
[----:B--2---:R-:W-:Y:S01]  /*0f60*/  FMUL R3, R3, UR5 ;  /* 0x0000000503037c20 */ /* 0x004fe20008400000 */
[----:B------:R-:W-:Y:S01]  /*0f70*/  UMOV UR34, 0x5 ;  /* 0x0000000500227882 */ /* 0x000fe20000000000 */
[----:B----4-:R-:W-:-:S04]  /*0f80*/  I2FP.F32.U32 R2, UR20 ;  /* 0x0000001400027c45 */ /* 0x010fc80008201000 */
[----:B------:R-:W2:Y:S01]  /*0f90*/  F2I.U32.TRUNC.NTZ R3, R3 ;  /* 0x0000000300037305 */ /* 0x000ea2000020f000 */
[----:B---3--:R-:W-:Y:S01]  /*0fa0*/  FMUL R2, R2, UR4 ;  /* 0x0000000402027c20 */ /* 0x008fe20008400000 */
[----:B------:R-:W-:Y:S02]  /*0fb0*/  ULOP3.LUT UR5, UR9, 0x2, URZ, 0xc0, !UPT ;  /* 0x0000000209057892 */ /* 0x000fe4000f8ec0ff */
[----:B------:R-:W-:-:S04]  /*0fc0*/  ULOP3.LUT UR50, UR9, 0x1, URZ, 0xc0, !UPT ;  /* 0x0000000109327892 */ /* 0x000fc8000f8ec0ff */
[----:B------:R-:W3:Y:S01]  /*0fd0*/  F2I.U32.TRUNC.NTZ R2, R2 ;  /* 0x0000000200027305 */ /* 0x000ee2000020f000 */
[----:B------:R-:W-:Y:S02]  /*0fe0*/  UISETP.GT.U32.AND UP0, UPT, UR5, 0xffff, UPT ;  /* 0x0000ffff0500788c */ /* 0x000fe4000bf04070 */
[----:B------:R-:W-:Y:S02]  /*0ff0*/  UISETP.GT.U32.AND UP1, UPT, UR50, 0xffff, UPT ;  /* 0x0000ffff3200788c */ /* 0x000fe4000bf24070 */
[----:B------:R-:W-:Y:S01]  /*1000*/  USEL UR26, UR5, 0xffff, !UP0 ;  /* 0x0000ffff051a7887 */ /* 0x000fe2000c000000 */
[----:B--2---:R-:W-:Y:S01]  /*1010*/  R2UR UR4, R3 ;  /* 0x00000000030472ca */ /* 0x004fe200000e0000 */
[----:B------:R-:W-:Y:S02]  /*1020*/  USHF.R.U32.HI UR32, URZ, 0x1, UR9 ;  /* 0x00000001ff207899 */ /* 0x000fe40008011609 */
[----:B------:R-:W-:Y:S02]  /*1030*/  USHF.L.U32 UR31, UR9, 0x9, URZ ;  /* 0x00000009091f7899 */ /* 0x000fe400080006ff */
[----:B------:R-:W-:-:S02]  /*1040*/  USHF.L.U32 UR30, UR9, 0xc, URZ ;  /* 0x0000000c091e7899 */ /* 0x000fc400080006ff */
[----:B------:R-:W-:Y:S01]  /*1050*/  USEL UR27, UR50, 0xffff, !UP1 ;  /* 0x0000ffff321b7887 */ /* 0x000fe2000c800000 */
[----:B---3--:R-:W-:Y:S02]  /*1060*/  R2UR UR6, R2 ;  /* 0x00000000020672ca */ /* 0x008fe400000e0000 */
[----:B------:R-:W-:-:S03]  /*1070*/  PRMT R2, RZ, 0x7610, R2 ;  /* 0x00007610ff027816 */ /* 0x000fc60000000002 */
[----:B------:R-:W-:-:S04]  /*1080*/  UIADD3 UR5, UPT, UPT, -UR4, URZ, URZ ;  /* 0x000000ff04057290 */ /* 0x000fc8000fffe1ff */
[----:B------:R-:W-:-:S04]  /*1090*/  UIMAD UR5, UR7, UR5, UR16 ;  /* 0x00000005070572a4 */ /* 0x000fc8000f8e0210 */
[----:B------:R-:W-:Y:S02]  /*10a0*/  UIADD3 UR4, UPT, UPT, -UR6, URZ, URZ ;  /* 0x000000ff06047290 */ /* 0x000fe4000fffe1ff */
[----:B------:R-:W-:Y:S02]  /*10b0*/  IMAD.U32 R84, RZ, RZ, UR5 ;  /* 0x00000005ff547e24 */ /* 0x000fe4000f8e00ff */
[----:B------:R-:W-:-:S06]  /*10c0*/  UIMAD UR4, UR8, UR4, UR20 ;  /* 0x00000004080472a4 */ /* 0x000fcc000f8e0214 */
[----:B------:R-:W-:Y:S01]  /*10d0*/  IMAD.U32 R83, RZ, RZ, UR4 ;  /* 0x00000004ff537e24 */ /* 0x000fe2000f8e00ff */
[----:B-1----:R-:W-:Y:S06]  /*10e0*/  BRA.U UP4, `(.L_x_17) ;  /* 0x0000000104447547 */ /* 0x002fec000b800000 */
[----:B------:R-:W-:Y:S02]  /*10f0*/  R2UR UR4, R83 ;  /* 0x00000000530472ca */ /* 0x000fe400000e0000 */
[----:B------:R-:W-:-:S11]  /*1100*/  R2UR UR6, R84 ;  /* 0x00000000540672ca */ /* 0x000fd600000e0000 */
[----:B------:R-:W-:Y:S02]  /*1110*/  UISETP.NE.AND UP0, UPT, UR4, URZ, UPT ;  /* 0x000000ff0400728c */ /* 0x000fe4000bf05270 */
[----:B------:R-:W-:Y:S02]  /*1120*/  UISETP.NE.AND UP1, UPT, UR4, 0x1, UPT ;  /* 0x000000010400788c */ /* 0x000fe4000bf25270 */
[----:B------:R-:W-:Y:S02]  /*1130*/  UISETP.NE.AND UP2, UPT, UR6, URZ, UP0 ;  /* 0x000000ff0600728c */ /* 0x000fe40008745270 */
[----:B------:R-:W-:Y:S02]  /*1140*/  USEL UR4, URZ, 0x2, UP0 ;  /* 0x00000002ff047887 */ /* 0x000fe40008000000 */
[----:B------:R-:W-:Y:S02]  /*1150*/  USEL UR8, URZ, 0x1, UP2 ;  /* 0x00000001ff087887 */ /* 0x000fe40009000000 */
[----:B------:R-:W-:-:S02]  /*1160*/  UISETP.NE.AND UP2, UPT, UR6, URZ, UPT ;  /* 0x000000ff0600728c */ /* 0x000fc4000bf45270 */
[----:B------:R-:W-:Y:S02]  /*1170*/  USEL UR5, URZ, 0x4, UP1 ;  /* 0x00000004ff057887 */ /* 0x000fe40008800000 */
[----:B------:R-:W-:Y:S02]  /*1180*/  UISETP.NE.AND UP0, UPT, UR6, 0x1, UPT ;  /* 0x000000010600788c */ /* 0x000fe4000bf05270 */
[----:B------:R-:W-:Y:S02]  /*1190*/  USEL UR6, URZ, 0x8, UP1 ;  /* 0x00000008ff067887 */ /* 0x000fe40008800000 */
[----:B------:R-:W-:Y:S02]  /*11a0*/  USEL UR7, UR5, 0x4, UP2 ;  /* 0x0000000405077887 */ /* 0x000fe40009000000 */
[----:B------:R-:W-:Y:S02]  /*11b0*/  USEL UR4, UR4, 0x2, UP0 ;  /* 0x0000000204047887 */ /* 0x000fe40008000000 */
[----:B------:R-:W-:-:S02]  /*11c0*/  USEL UR5, UR6, 0x8, UP0 ;  /* 0x0000000806057887 */ /* 0x000fc40008000000 */
[----:B------:R-:W-:-:S04]  /*11d0*/  UIADD3 UR4, UPT, UPT, UR4, UR7, UR8 ;  /* 0x0000000704047290 */ /* 0x000fc8000fffe008 */
[----:B------:R-:W-:-:S06]  /*11e0*/  UIADD3 UR4, UPT, UPT, UR4, UR5, URZ ;  /* 0x0000000504047290 */ /* 0x000fcc000fffe0ff */
[----:B------:R-:W-:-:S07]  /*11f0*/  IMAD.U32 R2, RZ, RZ, UR4 ;  /* 0x00000004ff027e24 */ /* 0x000fce000f8e00ff */
.L_x_17:
[----:B------:R-:W1:Y:S01]  /*1200*/  S2UR UR36, SR_CTAID.Z ;  /* 0x00000000002479c3 */ /* 0x000e620000002700 */
[----:B------:R-:W-:Y:S01]  /*1210*/  UISETP.GE.AND UP0, UPT, UR21, 0x1, UPT ;  /* 0x000000011500788c */ /* 0x000fe2000bf06270 */
[----:B------:R-:W-:-:S08]  /*1220*/  UMOV UR33, 0x3 ;  /* 0x0000000300217882 */ /* 0x000fd00000000000 */
[----:B------:R-:W-:Y:S05]  /*1230*/  BRA.U !UP0, `(.L_x_18) ;  /* 0x0000000108d47547 */ /* 0x000fea000b800000 */
[----:B------:R-:W2:Y:S01]  /*1240*/  LDCU.128 UR12, c[0x0][0xb10] ;  /* 0x00016200ff0c77ac */ /* 0x000ea20008000c00 */
[----:B------:R-:W3:Y:S01]  /*1250*/  LDCU UR6, c[0x0][0x370] ;  /* 0x00006e00ff0677ac */ /* 0x000ee20008000800 */
[----:B------:R-:W4:Y:S01]  /*1260*/  LDCU UR5, c[0x0][0x374] ;  /* 0x00006e80ff0577ac */ /* 0x000f220008000800 */
[----:B------:R-:W1:Y:S01]  /*1270*/  LDCU UR28, c[0x0][0xb0c] ;  /* 0x00016180ff1c77ac */ /* 0x000e620008000800 */
[----:B------:R-:W1:Y:S01]  /*1280*/  LDCU UR4, c[0x0][0xb20] ;  /* 0x00016400ff0477ac */ /* 0x000e620008000800 */
[----:B------:R-:W1:Y:S01]  /*1290*/  LDCU.64 UR8, c[0x0][0xb28] ;  /* 0x00016500ff0877ac */ /* 0x000e620008000a00 */
[----:B--2---:R-:W-:Y:S02]  /*12a0*/  UISETP.NE.AND UP0, UPT, UR14, 0x1, UPT ;  /* 0x000000010e00788c */ /* 0x004fe4000bf05270 */
[----:B----4-:R-:W-:Y:S02]  /*12b0*/  UIMAD.WIDE.U32 UR10, UR5, UR15, URZ ;  /* 0x0000000f050a72a5 */ /* 0x010fe4000f8e00ff */
[----:B---3--:R-:W-:-:S02]  /*12c0*/  UIMAD.WIDE.U32 UR22, UR6, UR12, URZ ;  /* 0x0000000c061672a5 */ /* 0x008fc4000f8e00ff */
[----:B-1----:R-:W-:Y:S02]  /*12d0*/  UISETP.NE.AND UP1, UPT, UR28, 0x1, UPT ;  /* 0x000000011c00788c */ /* 0x002fe4000bf25270 */
[----:B------:R-:W-:Y:S01]  /*12e0*/  UISETP.NE.AND UP2, UPT, UR21, 0x1, UPT ;  /* 0x000000011500788c */ /* 0x000fe2000bf45270 */
[----:B------:R-:W-:Y:S02]  /*12f0*/  UMOV UR10, UR11 ;  /* 0x0000000b000a7c82 */ /* 0x000fe40008000000 */
[----:B------:R-:W-:Y:S01]  /*1300*/  UMOV UR22, UR23 ;  /* 0x0000001700167c82 */ /* 0x000fe20008000000 */
[----:B------:R-:W-:Y:S02]  /*1310*/  @UP0 USHF.R.U32.HI UR5, URZ, UR4, UR10 ;  /* 0x00000004ff050299 */ /* 0x000fe4000801160a */
[----:B------:R-:W-:Y:S02]  /*1320*/  UIMAD.WIDE.U32 UR24, UR20, UR15, URZ ;  /* 0x0000000f141872a5 */ /* 0x000fe4000f8e00ff */
[----:B------:R-:W-:-:S02]  /*1330*/  UIMAD.WIDE.U32 UR10, UR5, UR8, URZ ;  /* 0x00000008050a72a5 */ /* 0x000fc4000f8e00ff */
[----:B------:R-:W-:Y:S02]  /*1340*/  @UP1 USHF.R.U32.HI UR6, URZ, UR13, UR22 ;  /* 0x0000000dff061299 */ /* 0x000fe40008011616 */
[----:B------:R-:W-:Y:S02]  /*1350*/  UIMAD.WIDE.U32 UR18, UR16, UR12, URZ ;  /* 0x0000000c101272a5 */ /* 0x000fe4000f8e00ff */
[----:B------:R-:W-:Y:S01]  /*1360*/  UIMAD.WIDE.U32 UR22, UR6, UR8, URZ ;  /* 0x00000008061672a5 */ /* 0x000fe2000f8e00ff */
[----:B------:R-:W-:Y:S01]  /*1370*/  UMOV UR24, UR25 ;  /* 0x0000001900187c82 */ /* 0x000fe20008000000 */
[----:B------:R-:W-:Y:S01]  /*1380*/  UMOV UR10, UR11 ;  /* 0x0000000b000a7c82 */ /* 0x000fe20008000000 */
[----:B------:R-:W-:Y:S02]  /*1390*/  USHF.R.U32.HI UR24, URZ, UR4, UR24 ;  /* 0x00000004ff187299 */ /* 0x000fe40008011618 */
[----:B------:R-:W-:Y:S02]  /*13a0*/  @UP2 USHF.R.U32.HI UR5, URZ, UR9, UR10 ;  /* 0x00000009ff052299 */ /* 0x000fe4000801160a */
[----:B------:R-:W-:Y:S01]  /*13b0*/  UMOV UR7, UR23 ;  /* 0x0000001700077c82 */ /* 0x000fe20008000000 */
[----:B------:R-:W-:Y:S01]  /*13c0*/  UMOV UR18, UR19 ;  /* 0x0000001300127c82 */ /* 0x000fe20008000000 */
[----:B------:R-:W-:-:S02]  /*13d0*/  @UP2 USHF.R.U32.HI UR6, URZ, UR9, UR7 ;  /* 0x00000009ff062299 */ /* 0x000fc40008011607 */
[----:B------:R-:W-:Y:S02]  /*13e0*/  USHF.R.U32.HI UR18, URZ, UR13, UR18 ;  /* 0x0000000dff127299 */ /* 0x000fe40008011612 */
[----:B------:R-:W-:Y:S02]  /*13f0*/  USEL UR4, UR20, UR24, !UP0 ;  /* 0x0000001814047287 */ /* 0x000fe4000c000000 */
[----:B------:R-:W-:Y:S02]  /*1400*/  UIMAD UR7, UR5, UR21, URZ ;  /* 0x00000015050772a4 */ /* 0x000fe4000f8e02ff */
[----:B------:R-:W-:Y:S02]  /*1410*/  USEL UR5, UR16, UR18, !UP1 ;  /* 0x0000001210057287 */ /* 0x000fe4000c800000 */
[----:B------:R-:W-:Y:S02]  /*1420*/  UIMAD UR12, UR6, UR21, URZ ;  /* 0x00000015060c72a4 */ /* 0x000fe4000f8e02ff */
[----:B------:R-:W-:-:S02]  /*1430*/  UISETP.GE.AND UP0, UPT, UR4, UR7, UPT ;  /* 0x000000070400728c */ /* 0x000fc4000bf06270 */
[----:B------:R-:W-:Y:S02]  /*1440*/  UIMAD.WIDE.U32 UR10, UR4, UR8, URZ ;  /* 0x00000008040a72a5 */ /* 0x000fe4000f8e00ff */
[----:B------:R-:W-:Y:S02]  /*1450*/  UISETP.GE.OR UP0, UPT, UR5, UR12, UP0 ;  /* 0x0000000c0500728c */ /* 0x000fe40008706670 */
[----:B------:R-:W-:Y:S02]  /*1460*/  UIMAD.WIDE.U32 UR12, UR5, UR8, URZ ;  /* 0x00000008050c72a5 */ /* 0x000fe4000f8e00ff */
[----:B------:R-:W-:Y:S01]  /*1470*/  UIADD3 UR10, UPT, UPT, -UR4, URZ, URZ ;  /* 0x000000ff040a7290 */ /* 0x000fe2000fffe1ff */
[----:B------:R-:W-:Y:S01]  /*1480*/  UMOV UR8, UR11 ;  /* 0x0000000b00087c82 */ /* 0x000fe20008000000 */
[----:B------:R-:W-:Y:S02]  /*1490*/  UIADD3 UR11, UPT, UPT, -UR5, URZ, URZ ;  /* 0x000000ff050b7290 */ /* 0x000fe4000fffe1ff */
[----:B------:R-:W-:-:S03]  /*14a0*/  USHF.R.U32.HI UR8, URZ, UR9, UR8 ;  /* 0x00000009ff087299 */ /* 0x000fc60008011608 */
[----:B------:R-:W-:Y:S01]  /*14b0*/  @!UP0 UMOV UR7, UR13 ;  /* 0x0000000d00078c82 */ /* 0x000fe20008000000 */
[----:B------:R-:W-:Y:S02]  /*14c0*/  UIMAD UR20, UR14, UR10, UR20 ;  /* 0x0000000a0e1472a4 */ /* 0x000fe4000f8e0214 */
[----:B------:R-:W-:Y:S02]  /*14d0*/  USEL UR8, UR4, UR8, !UP2 ;  /* 0x0000000804087287 */ /* 0x000fe4000d000000 */
[----:B------:R-:W-:Y:S02]  /*14e0*/  @!UP0 USHF.R.U32.HI UR7, URZ, UR9, UR7 ;  /* 0x00000009ff078299 */ /* 0x000fe40008011607 */
[----:B------:R-:W-:Y:S02]  /*14f0*/  UIADD3 UR9, UPT, UPT, -UR8, URZ, URZ ;  /* 0x000000ff08097290 */ /* 0x000fe4000fffe1ff */
[----:B------:R-:W-:Y:S02]  /*1500*/  @!UP0 USEL UR7, UR5, UR7, !UP2 ;  /* 0x0000000705078287 */ /* 0x000fe4000d000000 */
[----:B------:R-:W-:-:S02]  /*1510*/  UIMAD UR9, UR21, UR9, UR4 ;  /* 0x00000009150972a4 */ /* 0x000fc4000f8e0204 */
[----:B------:R-:W-:Y:S02]  /*1520*/  @!UP0 UIADD3 UR8, UPT, UPT, UR8, -UR7, URZ ;  /* 0x8000000708088290 */ /* 0x000fe4000fffe0ff */
[----:B------:R-:W-:Y:S02]  /*1530*/  @!UP0 UIMAD UR6, UR9, UR6, UR7 ;  /* 0x00000006090682a4 */ /* 0x000fe4000f8e0207 */
[----:B------:R-:W-:Y:S02]  /*1540*/  @!UP0 UIMAD UR4, UR8, UR21, UR5 ;  /* 0x00000015080482a4 */ /* 0x000fe4000f8e0205 */
[----:B------:R-:W-:Y:S02]  /*1550*/  UIMAD UR16, UR28, UR11, UR16 ;  /* 0x0000000b1c1072a4 */ /* 0x000fe4000f8e0210 */
[----:B------:R-:W-:Y:S01]  /*1560*/  UIMAD UR20, UR4, UR14, UR20 ;  /* 0x0000000e041472a4 */ /* 0x000fe2000f8e0214 */
[----:B------:R-:W-:Y:S02]  /*1570*/  @!UP0 UMOV UR5, UR6 ;  /* 0x0000000600058c82 */ /* 0x000fe40008000000 */
[----:B------:R-:W-:-:S12]  /*1580*/  UIMAD UR16, UR5, UR28, UR16 ;  /* 0x0000001c051072a4 */ /* 0x000fd8000f8e0210 */
.L_x_18:
[----:B------:R-:W-:Y:S02]  /*1590*/  UISETP.NE.AND UP1, UPT, UR29, 0x1, UPT ;  /* 0x000000011d00788c */ /* 0x000fe4000bf25270 */
[----:B------:R-:W-:Y:S02]  /*15a0*/  ULOP3.LUT UR27, UR27, 0xffff, URZ, 0xc0, !UPT ;  /* 0x0000ffff1b1b7892 */ /* 0x000fe4000f8ec0ff */
[----:B------:R-:W-:Y:S02]  /*15b0*/  ULOP3.LUT UR26, UR26, 0xffff, URZ, 0xc0, !UPT ;  /* 0x0000ffff1a1a7892 */ /* 0x000fe4000f8ec0ff */
[----:B------:R-:W-:Y:S02]  /*15c0*/  UISETP.NE.AND UP0, UPT, UR17, 0x2, UPT ;  /* 0x000000021100788c */ /* 0x000fe4000bf05270 */
[----:B------:R-:W-:Y:S02]  /*15d0*/  ULOP3.LUT UR31, UR31, 0x400, URZ, 0xc0, !UPT ;  /* 0x000004001f1f7892 */ /* 0x000fe4000f8ec0ff */
[----:B------:R-:W-:-:S02]  /*15e0*/  ULOP3.LUT UR30, UR30, 0x1000, URZ, 0xc0, !UPT ;  /* 0x000010001e1e7892 */ /* 0x000fc4000f8ec0ff */
[----:B------:R-:W-:Y:S02]  /*15f0*/  USHF.L.U32 UR27, UR34, UR27, URZ ;  /* 0x0000001b221b7299 */ /* 0x000fe400080006ff */
[----:B------:R-:W-:Y:S01]  /*1600*/  USHF.L.U32 UR26, UR33, UR26, URZ ;  /* 0x0000001a211a7299 */ /* 0x000fe200080006ff */
[----:B------:R-:W-:Y:S11]  /*1610*/  BRA.U UP1, `(.L_x_19) ;  /* 0x0000000101447547 */ /* 0x000ff6000b800000 */
[----:B------:R-:W2:Y:S01]  /*1620*/  LDCU.128 UR8, c[0x0][0xb10] ;  /* 0x00016200ff0877ac */ /* 0x000ea20008000c00 */
[----:B------:R-:W3:Y:S01]  /*1630*/  LDCU UR12, c[0x0][0xb0c] ;  /* 0x00016180ff0c77ac */ /* 0x000ee20008000800 */
[----:B------:R-:W4:Y:S01]  /*1640*/  LDCU UR13, c[0x0][0xb20] ;  /* 0x00016400ff0d77ac */ /* 0x000f220008000800 */
[----:B--2---:R-:W-:Y:S02]  /*1650*/  UIMAD.WIDE.U32 UR6, UR16, UR8, URZ ;  /* 0x00000008100672a5 */ /* 0x004fe4000f8e00ff */
[----:B------:R-:W-:Y:S02]  /*1660*/  UIMAD.WIDE.U32 UR4, UR20, UR11, URZ ;  /* 0x0000000b140472a5 */ /* 0x000fe4000f8e00ff */
[----:B---3--:R-:W-:Y:S02]  /*1670*/  UISETP.NE.AND UP2, UPT, UR12, 0x1, UPT ;  /* 0x000000010c00788c */ /* 0x008fe4000bf45270 */
[----:B------:R-:W-:Y:S01]  /*1680*/  UISETP.NE.AND UP1, UPT, UR10, 0x1, UPT ;  /* 0x000000010a00788c */ /* 0x000fe2000bf25270 */
[----:B------:R-:W-:-:S02]  /*1690*/  UMOV UR6, UR7 ;  /* 0x0000000700067c82 */ /* 0x000fc40008000000 */
[----:B------:R-:W-:Y:S01]  /*16a0*/  UMOV UR4, UR5 ;  /* 0x0000000500047c82 */ /* 0x000fe20008000000 */
[----:B------:R-:W-:Y:S02]  /*16b0*/  USHF.R.U32.HI UR6, URZ, UR9, UR6 ;  /* 0x00000009ff067299 */ /* 0x000fe40008011606 */
[----:B----4-:R-:W-:Y:S02]  /*16c0*/  USHF.R.U32.HI UR4, URZ, UR13, UR4 ;  /* 0x0000000dff047299 */ /* 0x010fe40008011604 */
[----:B------:R-:W-:Y:S02]  /*16d0*/  USEL UR5, UR16, UR6, !UP2 ;  /* 0x0000000610057287 */ /* 0x000fe4000d000000 */
[----:B------:R-:W-:-:S04]  /*16e0*/  USEL UR4, UR20, UR4, !UP1 ;  /* 0x0000000414047287 */ /* 0x000fc8000c800000 */
[----:B------:R-:W-:Y:S02]  /*16f0*/  UIADD3 UR6, UPT, UPT, UR5, -UR4, URZ ;  /* 0x8000000405067290 */ /* 0x000fe4000fffe0ff */
[----:B------:R-:W-:Y:S02]  /*1700*/  UIADD3 UR4, UPT, UPT, -UR5, UR4, URZ ;  /* 0x0000000405047290 */ /* 0x000fe4000fffe1ff */
[----:B------:R-:W-:Y:S02]  /*1710*/  UIMAD UR20, UR6, UR10, UR20 ;  /* 0x0000000a061472a4 */ /* 0x000fe4000f8e0214 */
[----:B------:R-:W-:-:S12]  /*1720*/  UIMAD UR16, UR4, UR12, UR16 ;  /* 0x0000000c041072a4 */ /* 0x000fd8000f8e0210 */
.L_x_19:
[----:B------:R-:W-:Y:S05]  /*1730*/  BRA.U !UP5, `(.L_x_20) ;  /* 0x000000010d0c7547 */ /* 0x000fea000b800000 */
[----:B------:R-:W-:Y:S01]  /*1740*/  UCGABAR_WAIT ;  /* 0x0000000000007dc7 */ /* 0x000fe20008000000 */
[----:B------:R-:W-:Y:S01]  /*1750*/  CCTL.IVALL ;  /* 0x00000000ff00798f */ /* 0x000fe20002000000 */
[----:B------:R-:W-:Y:S05]  /*1760*/  BRA `(.L_x_21) ;  /* 0x0000000000047947 */ /* 0x000fea0003800000 */
.L_x_20:
[----:B------:R-:W-:Y:S06]  /*1770*/  BAR.SYNC.DEFER_BLOCKING 0x0 ;  /* 0x0000000000007b1d */ /* 0x000fec0000010000 */
.L_x_21:
[----:B------:R-:W-:Y:S05]  /*1780*/  BRA.U UP0, `(.L_x_22) ;  /* 0x0000001100b87547 */ /* 0x000fea000b800000 */
[----:B------:R-:W2:Y:S01]  /*1790*/  LDCU UR7, c[0x0][0x38c] ;  /* 0x00007180ff0777ac */ /* 0x000ea20008000800 */
[----:B------:R-:W3:Y:S01]  /*17a0*/  S2UR UR8, SR_CgaCtaId ;  /* 0x00000000000879c3 */ /* 0x000ee20000008800 */
[----:B------:R-:W-:Y:S01]  /*17b0*/  PLOP3.LUT P1, PT, PT, PT, UP3, 0x80, 0x8 ;  /* 0x000000000008781c */ /* 0x000fe20003f2f038 */
[----:B------:R-:W-:Y:S01]  /*17c0*/  IMAD.MOV.U32 R12, RZ, RZ, 0x1 ;  /* 0x00000001ff0c7424 */ /* 0x000fe200078e00ff */
[----:B------:R-:W-:Y:S01]  /*17d0*/  UISETP.NE.AND UP0, UPT, UR17, URZ, UPT ;  /* 0x000000ff1100728c */ /* 0x000fe2000bf05270 */
[----:B------:R-:W-:Y:S01]  /*17e0*/  ISETP.EQ.OR P2, PT, R0, RZ, P3 ;  /* 0x000000ff0000720c */ /* 0x000fe20001f42670 */
[----:B------:R-:W-:Y:S01]  /*17f0*/  UMOV UR21, 0x400 ;  /* 0x0000040000157882 */ /* 0x000fe20000000000 */
[----:B------:R-:W-:Y:S01]  /*1800*/  USHF.L.U32 UR5, UR32, 0x5, URZ ;  /* 0x0000000520057899 */ /* 0x000fe200080006ff */
[----:B------:R-:W-:Y:S01]  /*1810*/  PLOP3.LUT P1, PT, P1, PT, PT, 0x8, 0x80 ;  /* 0x000000000080781c */ /* 0x000fe20000f2e170 */
[----:B------:R-:W-:Y:S01]  /*1820*/  USEL UR25, UR48, 0x2, UP0 ;  /* 0x0000000230197887 */ /* 0x000fe20008000000 */
[----:B------:R-:W-:Y:S01]  /*1830*/  CS2R R10, SRZ ;  /* 0x00000000000a7805 */ /* 0x000fe2000001ff00 */
[----:B------:R-:W-:Y:S01]  /*1840*/  IMAD.MOV.U32 R9, RZ, RZ, RZ ;  /* 0x000000ffff097224 */ /* 0x000fe200078e00ff */
[----:B------:R-:W4:Y:S01]  /*1850*/  LDCU UR43, c[0x0][0x370] ;  /* 0x00006e00ff2b77ac */ /* 0x000f220008000800 */
[----:B------:R-:W-:Y:S01]  /*1860*/  IMAD.MOV.U32 R8, RZ, RZ, 0x1 ;  /* 0x00000001ff087424 */ /* 0x000fe200078e00ff */
[----:B------:R-:W1:Y:S01]  /*1870*/  LDCU.64 UR28, c[0x0][0x348] ;  /* 0x00006900ff1c77ac */ /* 0x000e620008000a00 */
[----:B--2---:R-:W-:-:S02]  /*1880*/  UIADD3 UR6, UPT, UPT, UR7, 0x1f, URZ ;  /* 0x0000001f07067890 */ /* 0x004fc4000fffe0ff */
[----:B------:R-:W-:Y:S02]  /*1890*/  UIADD3 UR49, UPT, UPT, UR7, 0x3e, URZ ;  /* 0x0000003e07317890 */ /* 0x000fe4000fffe0ff */
[----:B------:R-:W-:Y:S02]  /*18a0*/  USHF.R.S32.HI UR4, URZ, 0x1f, UR6 ;  /* 0x0000001fff047899 */ /* 0x000fe40008011406 */
[----:B---3--:R-:W-:Y:S02]  /*18b0*/  ULEA UR21, UR8, UR21, 0x18 ;  /* 0x0000001508157291 */ /* 0x008fe4000f8ec0ff */
[----:B------:R-:W-:Y:S02]  /*18c0*/  ULEA.HI UR4, UR4, UR6, URZ, 0x5 ;  /* 0x0000000604047291 */ /* 0x000fe4000f8f28ff */
[----:B------:R-:W-:Y:S02]  /*18d0*/  UIADD3 UR6, UPT, UPT, UR7, -0x1, URZ ;  /* 0xffffffff07067890 */ /* 0x000fe4000fffe0ff */
[----:B------:R-:W-:-:S02]  /*18e0*/  USHF.R.S32.HI UR45, URZ, 0x5, UR4 ;  /* 0x00000005ff2d7899 */ /* 0x000fc40008011404 */
[----:B------:R-:W-:Y:S02]  /*18f0*/  UISETP.GE.U32.AND UP1, UPT, UR6, -0x3f, UPT ;  /* 0xffffffc10600788c */ /* 0x000fe4000bf26070 */
[----:B------:R-:W-:Y:S02]  /*1900*/  UISETP.LT.U32.AND UP0, UPT, UR45, 0x3, UPT ;  /* 0x000000032d00788c */ /* 0x000fe4000bf01070 */
[----:B------:R-:W-:Y:S02]  /*1910*/  ULEA UR38, UR31, UR21, 0x1 ;  /* 0x000000151f267291 */ /* 0x000fe4000f8e08ff */
[----:B------:R-:W-:Y:S02]  /*1920*/  USEL UR44, UR45, 0x3, UP0 ;  /* 0x000000032d2c7887 */ /* 0x000fe40008000000 */
[----:B------:R-:W-:Y:S02]  /*1930*/  ULEA UR37, UR30, UR21, 0x1 ;  /* 0x000000151e257291 */ /* 0x000fe4000f8e08ff */
[----:B------:R-:W-:-:S02]  /*1940*/  UIADD3 UR24, UPT, UPT, UR44, -0x1, URZ ;  /* 0xffffffff2c187890 */ /* 0x000fc4000fffe0ff */
[----:B------:R-:W-:Y:S01]  /*1950*/  @UP1 UIADD3 UR24, UPT, UPT, UR44, URZ, URZ ;  /* 0x000000ff2c181290 */ /* 0x000fe2000fffe0ff */
[----:B------:R-:W2:Y:S01]  /*1960*/  LDCU UR41, c[0x0][0x374] ;  /* 0x00006e80ff2977ac */ /* 0x000ea20008000800 */
[----:B------:R-:W-:Y:S02]  /*1970*/  ULOP3.LUT UR47, UR5, 0x20, URZ, 0xe2, !UPT ;  /* 0x00000020052f7892 */ /* 0x000fe4000f8ee2ff */
[----:B------:R-:W-:Y:S02]  /*1980*/  UIADD3 UR38, UPT, UPT, UR38, 0x8800, URZ ;  /* 0x0000880026267890 */ /* 0x000fe4000fffe0ff */
[----:B------:R-:W-:Y:S02]  /*1990*/  UIADD3 UR37, UPT, UPT, UR37, 0xb800, URZ ;  /* 0x0000b80025257890 */ /* 0x000fe4000fffe0ff */
[----:B------:R-:W-:Y:S02]  /*19a0*/  UIADD3 UR46, UPT, UPT, UR45, -UR44, URZ ;  /* 0x8000002c2d2e7290 */ /* 0x000fe4000fffe0ff */
[----:B------:R-:W-:Y:S01]  /*19b0*/  UIADD3 UR24, UPT, UPT, UR24, 0x1, URZ ;  /* 0x0000000118187890 */ /* 0x000fe2000fffe0ff */
[----:B-1--4-:R-:W-:-:S11]  /*19c0*/  UMOV UR7, URZ ;  /* 0x000000ff00077c82 */ /* 0x012fd60008000000 */
.L_x_42:
[----:B-1----:R-:W1:Y:S02]  /*19d0*/  S2UR UR4, SR_CgaCtaId ;  /* 0x00000000000479c3 */ /* 0x002e640000008800 */
[----:B-1----:R-:W-:-:S09]  /*19e0*/  UISETP.NE.AND UP0, UPT, UR4, URZ, UPT ;  /* 0x000000ff0400728c */ /* 0x002fd2000bf05270 */
[----:B------:R-:W-:Y:S05]  /*19f0*/  BRA.U UP0, `(.L_x_23) ;  /* 0x0000000100287547 */ /* 0x000fea000b800000 */
[----:B------:R-:W-:Y:S02]  /*1a00*/  LEA R0, R9, UR21, 0x3 ;  /* 0x0000001509007c11 */ /* 0x000fe4000f8e18ff */
[----:B------:R-:W-:-:S04]  /*1a10*/  SHF.L.U32 R3, R8, 0x1f, RZ ;  /* 0x0000001f08037819 */ /* 0x000fc800000006ff */
[----:B------:R-:W1:Y:S02]  /*1a20*/  SYNCS.PHASECHK.TRANS64.TRYWAIT P0, [R0+URZ+0xf0], R3 ;  /* 0x0000f003000075a7 */ /* 0x000e6400080011ff */
[----:B-1----:R-:W-:Y:S05]  /*1a30*/  @!P0 BRA `(.L_x_24) ;  /* 0x0000007800f48947 */ /* 0x002fea0003800000 */
.L_x_137:
[----:B------:R3:W-:Y:S01]  /*1a40*/  SYNCS.ARRIVE.TRANS64.A1T0 RZ, [R0+URZ+0xe0], RZ ;  /* 0x0000e0ff00ff79a7 */ /* 0x0007e200081000ff */
[----:B------:R-:W-:-:S05]  /*1a50*/  VIADD R9, R9, 0x1 ;  /* 0x0000000109097836 */ /* 0x000fca0000000000 */
[----:B------:R-:W-:-:S04]  /*1a60*/  ISETP.NE.AND P0, PT, R9, 0x2, PT ;  /* 0x000000020900780c */ /* 0x000fc80003f05270 */
[----:B-1----:R-:W-:Y:S02]  /*1a70*/  SEL R3, RZ, 0x1, P0 ;  /* 0x00000001ff037807 */ /* 0x002fe40000000000 */
[----:B------:R-:W-:Y:S02]  /*1a80*/  SEL R9, R9, RZ, P0 ;  /* 0x000000ff09097207 */ /* 0x000fe40000000000 */
[----:B------:R-:W-:-:S07]  /*1a90*/  LOP3.LUT R8, R8, R3, RZ, 0x3c, !PT ;  /* 0x0000000308087212 */ /* 0x000fce00078e3cff */
.L_x_23:
[----:B------:R-:W-:Y:S01]  /*1aa0*/  ULEA UR4, UR7, UR21, 0x3 ;  /* 0x0000001507047291 */ /* 0x000fe2000f8e18ff */
[----:B---3--:R-:W-:Y:S01]  /*1ab0*/  SHF.L.U32 R0, R12, 0x1f, RZ ;  /* 0x0000001f0c007819 */ /* 0x008fe200000006ff */
[----:B------:R-:W-:Y:S02]  /*1ac0*/  UISETP.GE.U32.AND UP0, UPT, UR49, 0x3f, UPT ;  /* 0x0000003f3100788c */ /* 0x000fe4000bf06070 */
[----:B------:R-:W-:Y:S02]  /*1ad0*/  ULEA UR11, UR20, UR50, 0x1 ;  /* 0x00000032140b7291 */ /* 0x000fe4000f8e08ff */
[----:B------:R-:W-:Y:S02]  /*1ae0*/  ULEA UR35, UR16, UR47, 0x6 ;  /* 0x0000002f10237291 */ /* 0x000fe4000f8e30ff */
[----:B------:R-:W-:Y:S01]  /*1af0*/  USHF.L.U32 UR11, UR11, 0x7, URZ ;  /* 0x000000070b0b7899 */ /* 0x000fe200080006ff */
[----:B------:R1:W3:Y:S01]  /*1b00*/  SYNCS.PHASECHK.TRANS64.TRYWAIT P0, [UR4+0x18], R0 ;  /* 0x00001800ff0075a7 */ /* 0x0002e20008001104 */
[----:B------:R-:W-:Y:S01]  /*1b10*/  UMOV UR6, URZ ;  /* 0x000000ff00067c82 */ /* 0x000fe20008000000 */
[----:B------:R-:W-:Y:S09]  /*1b20*/  BRA.U !UP0, `(.L_x_25) ;  /* 0x0000000108c87547 */ /* 0x000ff2000b800000 */
[----:B------:R-:W-:Y:S01]  /*1b30*/  UMOV UR13, URZ ;  /* 0x000000ff000d7c82 */ /* 0x000fe20008000000 */
[----:B------:R-:W-:-:S05]  /*1b40*/  UMOV UR4, UR7 ;  /* 0x0000000700047c82 */ /* 0x000fca0008000000 */
.L_x_31:
[----:B------:R-:W-:Y:S01]  /*1b50*/  ULEA UR33, UR4, UR21, 0x3 ;  /* 0x0000001504217291 */ /* 0x000fe2000f8e18ff */
[----:B---3--:R-:W-:Y:S01]  /*1b60*/  @!P3 MOV R2, 0x5000 ;  /* 0x000050000002b802 */ /* 0x008fe20000000f00 */
[----:B-1-3--:R-:W-:Y:S10]  /*1b70*/  @P0 BRA `(.L_x_26) ;  /* 0x00000000000c0947 */ /* 0x00aff40003800000 */
[----:B------:R-:W-:-:S04]  /*1b80*/  SHF.L.U32 R3, R12, 0x1f, RZ ;  /* 0x0000001f0c037819 */ /* 0x000fc800000006ff */
[----:B------:R-:W3:Y:S02]  /*1b90*/  SYNCS.PHASECHK.TRANS64.TRYWAIT P0, [UR33+0x18], R3 ;  /* 0x00001803ff0075a7 */ /* 0x000ee40008001121 */
[----:B---3--:R-:W-:Y:S05]  /*1ba0*/  @!P0 BRA `(.L_x_27) ;  /* 0x0000007800ac8947 */ /* 0x008fea0003800000 */
.L_x_26:
[----:B------:R3:W-:Y:S01]  /*1bb0*/  @!P3 SYNCS.ARRIVE.TRANS64 RZ, [UR33], R2 ;  /* 0x00000002ffffb9a7 */ /* 0x0007e20008000021 */
[----:B------:R-:W-:-:S04]  /*1bc0*/  ULOP3.LUT UR5, UR25, 0x2, URZ, 0xfc, !UPT ;  /* 0x0000000219057892 */ /* 0x000fc8000f8efcff */
[----:B------:R-:W-:-:S09]  /*1bd0*/  UISETP.NE.AND UP0, UPT, UR5, 0x2, UPT ;  /* 0x000000020500788c */ /* 0x000fd2000bf05270 */
[----:B------:R-:W-:Y:S05]  /*1be0*/  BRA.U UP0, `(.L_x_28) ;  /* 0x0000000100047547 */ /* 0x000fea000b800000 */
[----:B--2---:R-:W-:Y:S05]  /*1bf0*/  BPT.TRAP 0x1 ;  /* 0x000000040000795c */ /* 0x004fea0000300000 */
.L_x_28:
[----:B------:R-:W-:Y:S04]  /*1c00*/  BSSY.RECONVERGENT B0, `(.L_x_29) ;  /* 0x0000003000007945 */ /* 0x000fe80003800200 */
[----:B------:R-:W-:Y:S05]  /*1c10*/  @P2 BRA `(.L_x_30) ;  /* 0x0000000000042947 */ /* 0x000fea0003800000 */
[----:B--2---:R-:W-:Y:S05]  /*1c20*/  BPT.TRAP 0x1 ;  /* 0x000000040000795c */ /* 0x004fea0000300000 */
.L_x_30:
[----:B--2---:R-:W-:Y:S05]  /*1c30*/  BSYNC.RECONVERGENT B0 ;  /* 0x0000000000007941 */ /* 0x004fea0003800200 */
.L_x_29:
[----:B------:R-:W-:Y:S02]  /*1c40*/  UIADD3 UR5, UPT, UPT, UR4, 0x1, URZ ;  /* 0x0000000104057890 */ /* 0x000fe4000fffe0ff */
[----:B------:R-:W-:Y:S02]  /*1c50*/  USHF.L.U32 UR34, UR13, 0x5, URZ ;  /* 0x000000050d227899 */ /* 0x000fe400080006ff */
[----:B------:R-:W-:Y:S02]  /*1c60*/  UISETP.NE.AND UP0, UPT, UR5, 0x3, UPT ;  /* 0x000000030500788c */ /* 0x000fe4000bf05270 */
[----:B------:R-:W-:Y:S02]  /*1c70*/  UIADD3 UR13, UPT, UPT, UR13, 0x1, URZ ;  /* 0x000000010d0d7890 */ /* 0x000fe4000fffe0ff */
[----:B------:R-:W-:Y:S02]  /*1c80*/  USEL UR6, URZ, 0x1, UP0 ;  /* 0x00000001ff067887 */ /* 0x000fe40008000000 */
[----:B------:R-:W-:-:S02]  /*1c90*/  USEL UR7, UR5, URZ, UP0 ;  /* 0x000000ff05077287 */ /* 0x000fc40008000000 */
[----:B------:R-:W-:Y:S02]  /*1ca0*/  UIADD3 UR14, UP1, UPT, UR28, 0x80, URZ ;  /* 0x000000801c0e7890 */ /* 0x000fe4000ff3e0ff */
[----:B------:R-:W-:Y:S01]  /*1cb0*/  ULEA UR5, UR7, UR21, 0x3 ;  /* 0x0000001507057291 */ /* 0x000fe2000f8e18ff */
[----:B------:R-:W-:Y:S01]  /*1cc0*/  LOP3.LUT R12, R12, UR6, RZ, 0x3c, !PT ;  /* 0x000000060c0c7c12 */ /* 0x000fe2000f8e3cff */
[----:B------:R-:W-:Y:S02]  /*1cd0*/  ULEA UR6, UR4, UR31, 0xb ;  /* 0x0000001f04067291 */ /* 0x000fe4000f8e58ff */
[----:B------:R-:W-:Y:S01]  /*1ce0*/  UIADD3.X UR15, UPT, UPT, URZ, UR29, URZ, UP1, !UPT ;  /* 0x0000001dff0f7290 */ /* 0x000fe20008ffe4ff */
[----:B-1----:R-:W-:Y:S01]  /*1cf0*/  SHF.L.U32 R0, R12, 0x1f, RZ ;  /* 0x0000001f0c007819 */ /* 0x002fe200000006ff */
[----:B------:R-:W-:Y:S02]  /*1d00*/  ULEA UR6, UR6, UR21, 0x1 ;  /* 0x0000001506067291 */ /* 0x000fe4000f8e08ff */
[----:B------:R-:W-:Y:S01]  /*1d10*/  UPRMT UR16, URZ, 0x5410, UR27 ;  /* 0x00005410ff107896 */ /* 0x000fe2000800001b */
[----:B------:R4:W1:Y:S01]  /*1d20*/  SYNCS.PHASECHK.TRANS64.TRYWAIT P0, [UR5+0x18], R0 ;  /* 0x00001800ff0075a7 */ /* 0x0008620008001105 */
[----:B------:R-:W-:-:S02]  /*1d30*/  ULEA UR5, UR4, UR30, 0xd ;  /* 0x0000001e04057291 */ /* 0x000fc4000f8e68ff */
[----:B------:R-:W-:Y:S02]  /*1d40*/  UIADD3 UR4, UP0, UPT, UR28, 0x180, URZ ;  /* 0x000001801c047890 */ /* 0x000fe4000ff1e0ff */
[----:B------:R-:W-:Y:S02]  /*1d50*/  ULEA UR5, UR5, UR21, 0x1 ;  /* 0x0000001505057291 */ /* 0x000fe4000f8e08ff */
[----:B------:R-:W-:Y:S02]  /*1d60*/  UIADD3 UR32, UPT, UPT, UR6, 0x8800, URZ ;  /* 0x0000880006207890 */ /* 0x000fe4000fffe0ff */
[----:B------:R-:W-:Y:S02]  /*1d70*/  UIADD3 UR8, UPT, UPT, UR5, 0xb800, URZ ;  /* 0x0000b80005087890 */ /* 0x000fe4000fffe0ff */
[----:B------:R-:W-:Y:S02]  /*1d80*/  UIADD3.X UR5, UPT, UPT, URZ, UR29, URZ, UP0, !UPT ;  /* 0x0000001dff057290 */ /* 0x000fe400087fe4ff */
[----:B------:R-:W-:-:S02]  /*1d90*/  UISETP.NE.AND UP0, UPT, UR13, UR24, UPT ;  /* 0x000000180d00728c */ /* 0x000fc4000bf05270 */
[----:B------:R-:W-:Y:S01]  /*1da0*/  UPRMT UR6, URZ, 0x5410, UR26 ;  /* 0x00005410ff067896 */ /* 0x000fe2000800001a */
[----:B------:R-:W-:Y:S01]  /*1db0*/  UMOV UR18, 0x0 ;  /* 0x0000000000127882 */ /* 0x000fe20000000000 */
[----:B------:R-:W-:Y:S01]  /*1dc0*/  UMOV UR19, 0x10000000 ;  /* 0x1000000000137882 */ /* 0x000fe20000000000 */
[----:B------:R-:W-:Y:S01]  /*1dd0*/  UMOV UR12, UR36 ;  /* 0x00000024000c7c82 */ /* 0x000fe20008000000 */
[----:B------:R-:W-:Y:S01]  /*1de0*/  UMOV UR9, UR33 ;  /* 0x0000002100097c82 */ /* 0x000fe20008000000 */
[----:B------:R-:W-:Y:S01]  /*1df0*/  UMOV UR10, UR34 ;  /* 0x00000022000a7c82 */ /* 0x000fe20008000000 */
[----:B------:R-:W-:Y:S03]  /*1e00*/  UTMALDG.3D.MULTICAST [UR32], [UR14], UR16, desc[UR18] ;  /* 0x000012200e0073b4 */ /* 0x000fe60008011810 */
[----:B------:R2:W-:Y:S02]  /*1e10*/  UTMALDG.3D.MULTICAST [UR8], [UR4], UR6, desc[UR18] ;  /* 0x00001208040073b4 */ /* 0x0005e40008011806 */
[----:B--2---:R-:W-:Y:S01]  /*1e20*/  UMOV UR6, UR24 ;  /* 0x0000001800067c82 */ /* 0x004fe20008000000 */
[----:B------:R-:W-:Y:S01]  /*1e30*/  UMOV UR4, UR7 ;  /* 0x0000000700047c82 */ /* 0x000fe20008000000 */
[----:B----4-:R-:W-:Y:S05]  /*1e40*/  BRA.U UP0, `(.L_x_31) ;  /* 0xfffffffd00407547 */ /* 0x010fea000b83ffff */
.L_x_25:
[----:B------:R-:W-:Y:S01]  /*1e50*/  ULEA UR4, UR7, UR21, 0x3 ;  /* 0x0000001507047291 */ /* 0x000fe2000f8e18ff */
[----:B-1----:R-:W-:Y:S01]  /*1e60*/  SHF.L.U32 R0, R12, 0x1f, RZ ;  /* 0x0000001f0c007819 */ /* 0x002fe200000006ff */
[----:B------:R-:W-:Y:S01]  /*1e70*/  @!P1 SYNCS.ARRIVE.TRANS64.A1T0 RZ, [UR21+0x78], RZ ;  /* 0x000078ffffff99a7 */ /* 0x000fe20008100015 */
[----:B------:R-:W-:-:S06]  /*1e80*/  UISETP.GT.AND UP0, UPT, UR45, UR44, UPT ;  /* 0x0000002c2d00728c */ /* 0x000fcc000bf04270 */
[----:B---3--:R1:W3:Y:S03]  /*1e90*/  SYNCS.PHASECHK.TRANS64.TRYWAIT P0, [UR4+0x18], R0 ;  /* 0x00001800ff0075a7 */ /* 0x0082e60008001104 */
[----:B------:R-:W-:Y:S05]  /*1ea0*/  BRA.U !UP0, `(.L_x_32) ;  /* 0x0000000108bc7547 */ /* 0x000fea000b800000 */
[----:B------:R-:W-:Y:S01]  /*1eb0*/  UIADD3 UR13, UPT, UPT, UR46, UR6, URZ ;  /* 0x000000062e0d7290 */ /* 0x000fe2000fffe0ff */
[----:B------:R-:W-:-:S11]  /*1ec0*/  UMOV UR4, UR7 ;  /* 0x0000000700047c82 */ /* 0x000fd60008000000 */
.L_x_38:
[----:B------:R-:W-:Y:S01]  /*1ed0*/  ULEA UR17, UR4, UR21, 0x3 ;  /* 0x0000001504117291 */ /* 0x000fe2000f8e18ff */
[----:B---3--:R-:W-:Y:S01]  /*1ee0*/  @!P3 MOV R2, 0x5000 ;  /* 0x000050000002b802 */ /* 0x008fe20000000f00 */
[----:B-1-3--:R-:W-:Y:S10]  /*1ef0*/  @P0 BRA `(.L_x_33) ;  /* 0x00000000000c0947 */ /* 0x00aff40003800000 */
[----:B------:R-:W-:-:S04]  /*1f00*/  SHF.L.U32 R3, R12, 0x1f, RZ ;  /* 0x0000001f0c037819 */ /* 0x000fc800000006ff */
[----:B------:R-:W3:Y:S02]  /*1f10*/  SYNCS.PHASECHK.TRANS64.TRYWAIT P0, [UR17+0x18], R3 ;  /* 0x00001803ff0075a7 */ /* 0x000ee40008001111 */
[----:B---3--:R-:W-:Y:S05]  /*1f20*/  @!P0 BRA `(.L_x_34) ;  /* 0x0000007400e48947 */ /* 0x008fea0003800000 */
.L_x_33:
[----:B------:R3:W-:Y:S01]  /*1f30*/  @!P3 SYNCS.ARRIVE.TRANS64 RZ, [UR17], R2 ;  /* 0x00000002ffffb9a7 */ /* 0x0007e20008000011 */
[----:B------:R-:W-:-:S04]  /*1f40*/  ULOP3.LUT UR5, UR25, 0x2, URZ, 0xfc, !UPT ;  /* 0x0000000219057892 */ /* 0x000fc8000f8efcff */
[----:B------:R-:W-:-:S09]  /*1f50*/  UISETP.NE.AND UP0, UPT, UR5, 0x2, UPT ;  /* 0x000000020500788c */ /* 0x000fd2000bf05270 */
[----:B------:R-:W-:Y:S05]  /*1f60*/  BRA.U UP0, `(.L_x_35) ;  /* 0x0000000100047547 */ /* 0x000fea000b800000 */
[----:B--2---:R-:W-:Y:S05]  /*1f70*/  BPT.TRAP 0x1 ;  /* 0x000000040000795c */ /* 0x004fea0000300000 */
.L_x_35:
[----:B------:R-:W-:Y:S04]  /*1f80*/  BSSY.RECONVERGENT B0, `(.L_x_36) ;  /* 0x0000003000007945 */ /* 0x000fe80003800200 */
[----:B------:R-:W-:Y:S05]  /*1f90*/  @P2 BRA `(.L_x_37) ;  /* 0x0000000000042947 */ /* 0x000fea0003800000 */
[----:B--2---:R-:W-:Y:S05]  /*1fa0*/  BPT.TRAP 0x1 ;  /* 0x000000040000795c */ /* 0x004fea0000300000 */
.L_x_37:
[----:B--2---:R-:W-:Y:S05]  /*1fb0*/  BSYNC.RECONVERGENT B0 ;  /* 0x0000000000007941 */ /* 0x004fea0003800200 */
.L_x_36:
[----:B------:R-:W-:Y:S02]  /*1fc0*/  UIADD3 UR5, UPT, UPT, UR4, 0x1, URZ ;  /* 0x0000000104057890 */ /* 0x000fe4000fffe0ff */
[----:B------:R-:W-:Y:S02]  /*1fd0*/  UIADD3 UR14, UP1, UPT, UR28, 0x80, URZ ;  /* 0x000000801c0e7890 */ /* 0x000fe4000ff3e0ff */
[----:B------:R-:W-:Y:S02]  /*1fe0*/  UISETP.NE.AND UP0, UPT, UR5, 0x3, UPT ;  /* 0x000000030500788c */ /* 0x000fe4000bf05270 */
[----:B------:R-:W-:Y:S02]  /*1ff0*/  ULEA UR16, UR4, UR38, 0xc ;  /* 0x0000002604107291 */ /* 0x000fe4000f8e60ff */
[----:B------:R-:W-:Y:S02]  /*2000*/  USEL UR8, URZ, 0x1, UP0 ;  /* 0x00000001ff087887 */ /* 0x000fe40008000000 */
[----:B------:R-:W-:-:S02]  /*2010*/  USEL UR7, UR5, URZ, UP0 ;  /* 0x000000ff05077287 */ /* 0x000fc40008000000 */
[----:B------:R-:W-:Y:S02]  /*2020*/  UIADD3 UR22, UP0, UPT, UR28, 0x180, URZ ;  /* 0x000001801c167890 */ /* 0x000fe4000ff1e0ff */
[----:B------:R-:W-:Y:S01]  /*2030*/  ULEA UR5, UR7, UR21, 0x3 ;  /* 0x0000001507057291 */ /* 0x000fe2000f8e18ff */
[----:B------:R-:W-:Y:S01]  /*2040*/  LOP3.LUT R12, R12, UR8, RZ, 0x3c, !PT ;  /* 0x000000080c0c7c12 */ /* 0x000fe2000f8e3cff */
[----:B------:R-:W-:Y:S02]  /*2050*/  ULEA UR8, UR4, UR37, 0xe ;  /* 0x0000002504087291 */ /* 0x000fe4000f8e70ff */
[----:B------:R-:W-:Y:S01]  /*2060*/  USHF.L.U32 UR18, UR6, 0x5, URZ ;  /* 0x0000000506127899 */ /* 0x000fe200080006ff */
[----:B-1----:R-:W-:Y:S01]  /*2070*/  SHF.L.U32 R0, R12, 0x1f, RZ ;  /* 0x0000001f0c007819 */ /* 0x002fe200000006ff */
[----:B------:R-:W-:Y:S02]  /*2080*/  UPRMT UR4, URZ, 0x5410, UR27 ;  /* 0x00005410ff047896 */ /* 0x000fe4000800001b */
[----:B------:R-:W-:Y:S01]  /*2090*/  UIADD3.X UR15, UPT, UPT, URZ, UR29, URZ, UP1, !UPT ;  /* 0x0000001dff0f7290 */ /* 0x000fe20008ffe4ff */
[----:B------:R4:W1:Y:S01]  /*20a0*/  SYNCS.PHASECHK.TRANS64.TRYWAIT P0, [UR5+0x18], R0 ;  /* 0x00001800ff0075a7 */ /* 0x0008620008001105 */
[----:B------:R-:W-:-:S02]  /*20b0*/  UPRMT UR5, URZ, 0x5410, UR26 ;  /* 0x00005410ff057896 */ /* 0x000fc4000800001a */
[----:B------:R-:W-:Y:S01]  /*20c0*/  UIADD3.X UR23, UPT, UPT, URZ, UR29, URZ, UP0, !UPT ;  /* 0x0000001dff177290 */ /* 0x000fe200087fe4ff */
[----:B------:R-:W-:Y:S01]  /*20d0*/  UMOV UR32, 0x0 ;  /* 0x0000000000207882 */ /* 0x000fe20000000000 */
[----:B------:R-:W-:Y:S01]  /*20e0*/  UMOV UR33, 0x10000000 ;  /* 0x1000000000217882 */ /* 0x000fe20000000000 */
[----:B------:R-:W-:Y:S01]  /*20f0*/  UMOV UR19, UR35 ;  /* 0x0000002300137c82 */ /* 0x000fe20008000000 */
[----:B------:R-:W-:Y:S01]  /*2100*/  UMOV UR20, UR36 ;  /* 0x0000002400147c82 */ /* 0x000fe20008000000 */
[----:B------:R-:W-:Y:S01]  /*2110*/  UMOV UR12, UR36 ;  /* 0x00000024000c7c82 */ /* 0x000fe20008000000 */
[----:B------:R-:W-:Y:S01]  /*2120*/  UMOV UR9, UR17 ;  /* 0x0000001100097c82 */ /* 0x000fe20008000000 */
[----:B------:R-:W-:Y:S01]  /*2130*/  UMOV UR10, UR18 ;  /* 0x00000012000a7c82 */ /* 0x000fe20008000000 */
[----:B------:R2:W-:Y:S01]  /*2140*/  UTMALDG.3D.MULTICAST [UR16], [UR14], UR4, desc[UR32] ;  /* 0x000020100e0073b4 */ /* 0x0005e20008011804 */
[----:B------:R-:W-:-:S04]  /*2150*/  UIADD3 UR6, UPT, UPT, UR6, 0x1, URZ ;  /* 0x0000000106067890 */ /* 0x000fc8000fffe0ff */
[----:B------:R-:W-:Y:S01]  /*2160*/  UISETP.NE.AND UP0, UPT, UR6, UR13, UPT ;  /* 0x0000000d0600728c */ /* 0x000fe2000bf05270 */
[----:B------:R4:W-:Y:S01]  /*2170*/  UTMALDG.3D.MULTICAST [UR8], [UR22], UR5, desc[UR32] ;  /* 0x00002008160073b4 */ /* 0x0009e20008011805 */
[----:B--2---:R-:W-:-:S07]  /*2180*/  UMOV UR4, UR7 ;  /* 0x0000000700047c82 */ /* 0x004fce0008000000 */
[----:B----4-:R-:W-:Y:S05]  /*2190*/  BRA.U UP0, `(.L_x_38) ;  /* 0xfffffffd004c7547 */ /* 0x010fea000b83ffff */
.L_x_32:
[C---:B------:R-:W-:Y:S01]  /*21a0*/  LEA R3, R11.reuse, UR21, 0x3 ;  /* 0x000000150b037c11 */ /* 0x040fe2000f8e18ff */
[----:B------:R-:W-:Y:S01]  /*21b0*/  NOP ;  /* 0x0000000000007918 */ /* 0x000fe20000000000 */
[----:B-1----:R-:W-:Y:S02]  /*21c0*/  SHF.L.U32 R0, R10, 0x1f, RZ ;  /* 0x0000001f0a007819 */ /* 0x002fe400000006ff */
[----:B------:R-:W-:Y:S02]  /*21d0*/  LEA R5, R11, UR21, 0x4 ;  /* 0x000000150b057c11 */ /* 0x000fe4000f8e20ff */
[----:B---3--:R-:W1:Y:S02]  /*21e0*/  SYNCS.PHASECHK.TRANS64.TRYWAIT P0, [R3+URZ+0x80], R0 ;  /* 0x00008000030075a7 */ /* 0x008e6400080011ff */
[----:B-1----:R-:W-:Y:S05]  /*21f0*/  @!P0 BRA `(.L_x_39) ;  /* 0x0000007400488947 */ /* 0x002fea0003800000 */
.L_x_140:
[----:B------:R-:W3:Y:S01]  /*2200*/  LDS.128 R4, [R5+0x110] ;  /* 0x0001100005047984 */ /* 0x000ee20000000c00 */
[----:B------:R-:W-:Y:S01]  /*2210*/  UISETP.GE.AND UP0, UPT, UR42, 0x1, UPT ;  /* 0x000000012a00788c */ /* 0x000fe2000bf06270 */
[----:B------:R-:W-:Y:S01]  /*2220*/  @!PT LDS RZ, [RZ] ;  /* 0x00000000fffff984 */ /* 0x000fe20000000800 */
[----:B------:R-:W-:Y:S01]  /*2230*/  @!PT LDS RZ, [RZ] ;  /* 0x00000000fffff984 */ /* 0x000fe20000000800 */
[----:B------:R-:W-:Y:S01]  /*2240*/  @!PT LDS RZ, [RZ] ;  /* 0x00000000fffff984 */ /* 0x000fe20000000800 */
[----:B------:R-:W-:Y:S01]  /*2250*/  @!PT LDS RZ, [RZ] ;  /* 0x00000000fffff984 */ /* 0x000fe20000000800 */
[----:B------:R4:W-:Y:S06]  /*2260*/  MEMBAR.ALL.CTA ;  /* 0x0000000000007992 */ /* 0x0009ec0000008000 */
[----:B----4-:R-:W4:Y:S01]  /*2270*/  FENCE.VIEW.ASYNC.S ;  /* 0x00000000000073c6 */ /* 0x010f220000000000 */
[----:B---3--:R-:W-:-:S13]  /*2280*/  LOP3.LUT P0, RZ, R6, 0x1, RZ, 0xc0, !PT ;  /* 0x0000000106ff7812 */ /* 0x008fda000780c0ff */
[----:B----4-:R-:W-:Y:S01]  /*2290*/  VOTEU.ANY UP1, P0 ;  /* 0x0000000000ff7886 */ /* 0x010fe20000020100 */
[----:B------:R-:W-:-:S13]  /*22a0*/  PLOP3.LUT P0, PT, PT, PT, UP1, 0x80, 0x8 ;  /* 0x000000000008781c */ /* 0x000fda0003f0f018 */
[----:B-1----:R-:W-:Y:S02]  /*22b0*/  @P0 LOP3.LUT R0, R5, 0xffff, RZ, 0xc0, !PT ;  /* 0x0000ffff05000812 */ /* 0x002fe400078ec0ff */
[----:B------:R-:W-:Y:S02]  /*22c0*/  @P0 MOV R2, R4 ;  /* 0x0000000400020202 */ /* 0x000fe40000000f00 */
[----:B------:R-:W-:Y:S01]  /*22d0*/  @P0 R2UR UR5, R0 ;  /* 0x00000000000502ca */ /* 0x000fe200000e0000 */
[----:B------:R-:W-:Y:S01]  /*22e0*/  VIADD R0, R3, 0x90 ;  /* 0x0000009003007836 */ /* 0x000fe20000000000 */
[----:B------:R-:W-:Y:S02]  /*22f0*/  @P0 SHF.R.U32.HI R4, RZ, 0x10, R5 ;  /* 0x00000010ff040819 */ /* 0x000fe40000011605 */
[----:B------:R-:W-:Y:S02]  /*2300*/  @P0 R2UR UR6, R2 ;  /* 0x00000000020602ca */ /* 0x000fe400000e0000 */
[----:B------:R-:W-:-:S02]  /*2310*/  PRMT R0, RZ, 0x654, R0 ;  /* 0x00000654ff007816 */ /* 0x000fc40000000000 */
[----:B------:R-:W-:Y:S02]  /*2320*/  @P0 R2UR UR4, R4 ;  /* 0x00000000040402ca */ /* 0x000fe400000e0000 */
[----:B------:R1:W-:Y:S03]  /*2330*/  SYNCS.ARRIVE.TRANS64.RED.A1T0 RZ, [R0+URZ], RZ ;  /* 0x000000ff00ff79a7 */ /* 0x0003e600081004ff */
[----:B------:R-:W-:-:S04]  /*2340*/  @UP1 UMOV UR39, UR5 ;  /* 0x0000000500271c82 */ /* 0x000fc80008000000 */
[----:B------:R-:W-:-:S04]  /*2350*/  @UP1 UMOV UR40, UR6 ;  /* 0x0000000600281c82 */ /* 0x000fc80008000000 */
[----:B------:R-:W-:Y:S01]  /*2360*/  @UP1 UMOV UR36, UR4 ;  /* 0x0000000400241c82 */ /* 0x000fe20008000000 */
[----:B------:R-:W-:Y:S05]  /*2370*/  BRA.U !UP0, `(.L_x_40) ;  /* 0x0000000108d47547 */ /* 0x000fea000b800000 */
[----:B------:R-:W2:Y:S01]  /*2380*/  LDCU.128 UR12, c[0x0][0xb10] ;  /* 0x00016200ff0c77ac */ /* 0x000ea20008000c00 */
[----:B------:R-:W3:Y:S01]  /*2390*/  LDCU UR22, c[0x0][0xb20] ;  /* 0x00016400ff1677ac */ /* 0x000ee20008000800 */
[----:B------:R-:W4:Y:S01]  /*23a0*/  LDCU UR20, c[0x0][0xb0c] ;  /* 0x00016180ff1477ac */ /* 0x000f220008000800 */
[----:B------:R-:W1:Y:S01]  /*23b0*/  LDCU.64 UR8, c[0x0][0xb28] ;  /* 0x00016500ff0877ac */ /* 0x000e620008000a00 */
[----:B------:R-:W-:Y:S02]  /*23c0*/  UISETP.NE.AND UP3, UPT, UR42, 0x1, UPT ;  /* 0x000000012a00788c */ /* 0x000fe4000bf65270 */
[----:B--2---:R-:W-:Y:S02]  /*23d0*/  UIMAD.WIDE.U32 UR10, UR41, UR15, URZ ;  /* 0x0000000f290a72a5 */ /* 0x004fe4000f8e00ff */
[----:B------:R-:W-:Y:S02]  /*23e0*/  UIMAD.WIDE.U32 UR4, UR43, UR12, URZ ;  /* 0x0000000c2b0472a5 */ /* 0x000fe4000f8e00ff */
[----:B------:R-:W-:-:S02]  /*23f0*/  UISETP.NE.AND UP0, UPT, UR14, 0x1, UPT ;  /* 0x000000010e00788c */ /* 0x000fc4000bf05270 */
[----:B------:R-:W-:Y:S01]  /*2400*/  UIMAD.WIDE.U32 UR18, UR39, UR15, URZ ;  /* 0x0000000f271272a5 */ /* 0x000fe2000f8e00ff */
[----:B------:R-:W-:Y:S02]  /*2410*/  UMOV UR10, UR11 ;  /* 0x0000000b000a7c82 */ /* 0x000fe40008000000 */
[----:B------:R-:W-:Y:S01]  /*2420*/  UMOV UR4, UR5 ;  /* 0x0000000500047c82 */ /* 0x000fe20008000000 */
[----:B---3--:R-:W-:Y:S02]  /*2430*/  USHF.R.U32.HI UR10, URZ, UR22, UR10 ;  /* 0x00000016ff0a7299 */ /* 0x008fe4000801160a */
[----:B----4-:R-:W-:Y:S02]  /*2440*/  UISETP.NE.AND UP2, UPT, UR20, 0x1, UPT ;  /* 0x000000011400788c */ /* 0x010fe4000bf45270 */
[----:B------:R-:W-:Y:S02]  /*2450*/  USHF.R.U32.HI UR4, URZ, UR13, UR4 ;  /* 0x0000000dff047299 */ /* 0x000fe40008011604 */
[----:B------:R-:W-:-:S02]  /*2460*/  USEL UR5, UR41, UR10, !UP0 ;  /* 0x0000000a29057287 */ /* 0x000fc4000c000000 */
[----:B------:R-:W-:Y:S02]  /*2470*/  USEL UR6, UR43, UR4, !UP2 ;  /* 0x000000042b067287 */ /* 0x000fe4000d000000 */
[----:B-1----:R-:W-:Y:S01]  /*2480*/  UIMAD.WIDE.U32 UR10, UR5, UR8, URZ ;  /* 0x00000008050a72a5 */ /* 0x002fe2000f8e00ff */
[----:B------:R-:W-:Y:S01]  /*2490*/  UMOV UR4, UR19 ;  /* 0x0000001300047c82 */ /* 0x000fe20008000000 */
[----:B------:R-:W-:Y:S02]  /*24a0*/  UIMAD.WIDE.U32 UR16, UR40, UR12, URZ ;  /* 0x0000000c281072a5 */ /* 0x000fe4000f8e00ff */
[----:B------:R-:W-:-:S03]  /*24b0*/  UIMAD.WIDE.U32 UR18, UR6, UR8, URZ ;  /* 0x00000008061272a5 */ /* 0x000fc6000f8e00ff */
[----:B------:R-:W-:Y:S01]  /*24c0*/  UMOV UR10, UR11 ;  /* 0x0000000b000a7c82 */ /* 0x000fe20008000000 */
[----:B------:R-:W-:Y:S02]  /*24d0*/  USHF.R.U32.HI UR4, URZ, UR22, UR4 ;  /* 0x00000016ff047299 */ /* 0x000fe40008011604 */
[----:B------:R-:W-:Y:S01]  /*24e0*/  @UP3 USHF.R.U32.HI UR5, URZ, UR9, UR10 ;  /* 0x00000009ff053299 */ /* 0x000fe2000801160a */
[----:B------:R-:W-:Y:S01]  /*24f0*/  UMOV UR16, UR17 ;  /* 0x0000001100107c82 */ /* 0x000fe20008000000 */
[----:B------:R-:W-:Y:S01]  /*2500*/  UMOV UR18, UR19 ;  /* 0x0000001300127c82 */ /* 0x000fe20008000000 */
[----:B------:R-:W-:Y:S02]  /*2510*/  USHF.R.U32.HI UR13, URZ, UR13, UR16 ;  /* 0x0000000dff0d7299 */ /* 0x000fe40008011610 */
[----:B------:R-:W-:Y:S02]  /*2520*/  USEL UR4, UR39, UR4, !UP0 ;  /* 0x0000000427047287 */ /* 0x000fe4000c000000 */
[----:B------:R-:W-:-:S02]  /*2530*/  @UP3 USHF.R.U32.HI UR6, URZ, UR9, UR18 ;  /* 0x00000009ff063299 */ /* 0x000fc40008011612 */
[----:B------:R-:W-:Y:S02]  /*2540*/  UIMAD UR10, UR42, UR5, URZ ;  /* 0x000000052a0a72a4 */ /* 0x000fe4000f8e02ff */
[----:B------:R-:W-:Y:S02]  /*2550*/  USEL UR5, UR40, UR13, !UP2 ;  /* 0x0000000d28057287 */ /* 0x000fe4000d000000 */
[----:B------:R-:W-:Y:S02]  /*2560*/  UIMAD UR12, UR42, UR6, URZ ;  /* 0x000000062a0c72a4 */ /* 0x000fe4000f8e02ff */
[----:B------:R-:W-:Y:S02]  /*2570*/  UISETP.GE.AND UP0, UPT, UR4, UR10, UPT ;  /* 0x0000000a0400728c */ /* 0x000fe4000bf06270 */
[----:B------:R-:W-:Y:S02]  /*2580*/  UIMAD.WIDE.U32 UR10, UR4, UR8, URZ ;  /* 0x00000008040a72a5 */ /* 0x000fe4000f8e00ff */
[----:B------:R-:W-:-:S02]  /*2590*/  UISETP.GE.OR UP0, UPT, UR5, UR12, UP0 ;  /* 0x0000000c0500728c */ /* 0x000fc40008706670 */
        /* <DEDUP_REMOVED lines=19> */
.L_x_40:
[----:B------:R-:W3:Y:S02]  /*26d0*/  LDCU UR4, c[0x0][0xb30] ;  /* 0x00016600ff0477ac */ /* 0x000ee40008000800 */
[----:B---3--:R-:W-:-:S09]  /*26e0*/  UISETP.NE.AND UP0, UPT, UR4, 0x1, UPT ;  /* 0x000000010400788c */ /* 0x008fd2000bf05270 */
[----:B------:R-:W-:Y:S05]  /*26f0*/  BRA.U UP0, `(.L_x_41) ;  /* 0x0000000100447547 */ /* 0x000fea000b800000 */
[----:B------:R-:W3:Y:S01]  /*2700*/  LDCU.128 UR12, c[0x0][0xb10] ;  /* 0x00016200ff0c77ac */ /* 0x000ee20008000c00 */
[----:B------:R-:W4:Y:S01]  /*2710*/  LDCU UR10, c[0x0][0xb0c] ;  /* 0x00016180ff0a77ac */ /* 0x000f220008000800 */
[----:B------:R-:W1:Y:S01]  /*2720*/  LDCU UR6, c[0x0][0xb20] ;  /* 0x00016400ff0677ac */ /* 0x000e620008000800 */
[----:B---3--:R-:W-:Y:S02]  /*2730*/  UIMAD.WIDE.U32 UR8, UR40, UR12, URZ ;  /* 0x0000000c280872a5 */ /* 0x008fe4000f8e00ff */
[----:B------:R-:W-:Y:S02]  /*2740*/  UIMAD.WIDE.U32 UR4, UR39, UR15, URZ ;  /* 0x0000000f270472a5 */ /* 0x000fe4000f8e00ff */
[----:B----4-:R-:W-:Y:S02]  /*2750*/  UISETP.NE.AND UP2, UPT, UR10, 0x1, UPT ;  /* 0x000000010a00788c */ /* 0x010fe4000bf45270 */
[----:B------:R-:W-:Y:S01]  /*2760*/  UISETP.NE.AND UP0, UPT, UR14, 0x1, UPT ;  /* 0x000000010e00788c */ /* 0x000fe2000bf05270 */
[----:B------:R-:W-:-:S02]  /*2770*/  UMOV UR8, UR9 ;  /* 0x0000000900087c82 */ /* 0x000fc40008000000 */
[----:B------:R-:W-:Y:S01]  /*2780*/  UMOV UR4, UR5 ;  /* 0x0000000500047c82 */ /* 0x000fe20008000000 */
[----:B------:R-:W-:Y:S02]  /*2790*/  USHF.R.U32.HI UR13, URZ, UR13, UR8 ;  /* 0x0000000dff0d7299 */ /* 0x000fe40008011608 */
[----:B-1----:R-:W-:Y:S02]  /*27a0*/  USHF.R.U32.HI UR4, URZ, UR6, UR4 ;  /* 0x00000006ff047299 */ /* 0x002fe40008011604 */
[----:B------:R-:W-:Y:S02]  /*27b0*/  USEL UR5, UR40, UR13, !UP2 ;  /* 0x0000000d28057287 */ /* 0x000fe4000d000000 */
[----:B------:R-:W-:-:S04]  /*27c0*/  USEL UR4, UR39, UR4, !UP0 ;  /* 0x0000000427047287 */ /* 0x000fc8000c000000 */
[----:B------:R-:W-:Y:S02]  /*27d0*/  UIADD3 UR6, UPT, UPT, UR5, -UR4, URZ ;  /* 0x8000000405067290 */ /* 0x000fe4000fffe0ff */
[----:B------:R-:W-:Y:S02]  /*27e0*/  UIADD3 UR4, UPT, UPT, -UR5, UR4, URZ ;  /* 0x0000000405047290 */ /* 0x000fe4000fffe1ff */
[----:B------:R-:W-:Y:S02]  /*27f0*/  UIMAD UR39, UR6, UR14, UR39 ;  /* 0x0000000e062772a4 */ /* 0x000fe4000f8e0227 */
[----:B------:R-:W-:-:S12]  /*2800*/  UIMAD UR40, UR4, UR10, UR40 ;  /* 0x0000000a042872a4 */ /* 0x000fd8000f8e0228 */
.L_x_41:
[----:B------:R-:W-:Y:S01]  /*2810*/  VIADD R11, R11, 0x1 ;  /* 0x000000010b0b7836 */ /* 0x000fe20000000000 */
[----:B------:R-:W-:Y:S02]  /*2820*/  R2UR UR5, R84 ;  /* 0x00000000540572ca */ /* 0x000fe400000e0000 */
[----:B------:R-:W-:Y:S02]  /*2830*/  R2UR UR4, R83 ;  /* 0x00000000530472ca */ /* 0x000fe400000e0000 */
[C---:B------:R-:W-:Y:S02]  /*2840*/  ISETP.NE.AND P0, PT, R11.reuse, 0x2, PT ;  /* 0x000000020b00780c */ /* 0x040fe40003f05270 */
[----:B------:R-:W-:Y:S02]  /*2850*/  PLOP3.LUT P1, PT, PT, PT, PT, 0x80, 0x8 ;  /* 0x000000000008781c */ /* 0x000fe40003f2f070 */
[----:B------:R-:W-:Y:S02]  /*2860*/  SEL R3, RZ, 0x1, P0 ;  /* 0x00000001ff037807 */ /* 0x000fe40000000000 */
[----:B------:R-:W-:-:S02]  /*2870*/  SEL R11, R11, RZ, P0 ;  /* 0x000000ff0b0b7207 */ /* 0x000fc40000000000 */
[----:B------:R-:W-:Y:S01]  /*2880*/  LOP3.LUT R10, R10, R3, RZ, 0x3c, !PT ;  /* 0x000000030a0a7212 */ /* 0x000fe200078e3cff */
[----:B------:R-:W-:Y:S02]  /*2890*/  UIADD3 UR16, UPT, UPT, UR40, UR5, URZ ;  /* 0x0000000528107290 */ /* 0x000fe4000fffe0ff */
[----:B------:R-:W-:Y:S01]  /*28a0*/  UIADD3 UR20, UPT, UPT, UR39, UR4, URZ ;  /* 0x0000000427147290 */ /* 0x000fe2000fffe0ff */
[----:B------:R-:W-:Y:S11]  /*28b0*/  BRA.U UP1, `(.L_x_42) ;  /* 0xfffffff101447547 */ /* 0x000ff6000b83ffff */
[----:B------:R-:W-:Y:S01]  /*28c0*/  UIADD3 UR21, UPT, UPT, UR21, 0x18, URZ ;  /* 0x0000001815157890 */ /* 0x000fe2000fffe0ff */
[----:B------:R-:W-:-:S03]  /*28d0*/  SHF.L.U32 R3, R12, 0x1f, RZ ;  /* 0x0000001f0c037819 */ /* 0x000fc600000006ff */
[----:B------:R-:W-:-:S09]  /*28e0*/  ULEA UR4, UR7, UR21, 0x3 ;  /* 0x0000001507047291 */ /* 0x000fd2000f8e18ff */
[----:B------:R-:W3:Y:S02]  /*28f0*/  SYNCS.PHASECHK.TRANS64.TRYWAIT P0, [UR4], R3 ;  /* 0x00000003ff0075a7 */ /* 0x000ee40008001104 */
[----:B---3--:R-:W-:Y:S05]  /*2900*/  @!P0 BRA `(.L_x_43) ;  /* 0x0000006c00988947 */ /* 0x008fea0003800000 */
.L_x_142:
[----:B------:R-:W-:-:S04]  /*2910*/  UIADD3 UR4, UPT, UPT, UR7, 0x1, URZ ;  /* 0x0000000107047890 */ /* 0x000fc8000fffe0ff */
[----:B------:R-:W-:-:S04]  /*2920*/  UISETP.NE.AND UP0, UPT, UR4, 0x3, UPT ;  /* 0x000000030400788c */ /* 0x000fc8000bf05270 */
[----:B------:R-:W-:Y:S02]  /*2930*/  USEL UR6, URZ, 0x1, UP0 ;  /* 0x00000001ff067887 */ /* 0x000fe40008000000 */
[----:B------:R-:W-:-:S04]  /*2940*/  USEL UR4, UR4, URZ, UP0 ;  /* 0x000000ff04047287 */ /* 0x000fc80008000000 */
[----:B------:R-:W-:Y:S01]  /*2950*/  ULEA UR5, UR4, UR21, 0x3 ;  /* 0x0000001504057291 */ /* 0x000fe2000f8e18ff */
[----:B------:R-:W-:-:S04]  /*2960*/  LOP3.LUT R12, R12, UR6, RZ, 0x3c, !PT ;  /* 0x000000060c0c7c12 */ /* 0x000fc8000f8e3cff */
[----:B-1----:R-:W-:-:S04]  /*2970*/  SHF.L.U32 R3, R12, 0x1f, RZ ;  /* 0x0000001f0c037819 */ /* 0x002fc800000006ff */
[----:B------:R-:W1:Y:S02]  /*2980*/  SYNCS.PHASECHK.TRANS64.TRYWAIT P0, [UR5], R3 ;  /* 0x00000003ff0075a7 */ /* 0x000e640008001105 */
[----:B-1----:R-:W-:Y:S05]  /*2990*/  @!P0 BRA `(.L_x_44) ;  /* 0x0000006c008c8947 */ /* 0x002fea0003800000 */
.L_x_144:
[----:B------:R-:W-:-:S04]  /*29a0*/  UIADD3 UR4, UPT, UPT, UR4, 0x1, URZ ;  /* 0x0000000104047890 */ /* 0x000fc8000fffe0ff */
[----:B------:R-:W-:-:S04]  /*29b0*/  UISETP.NE.AND UP0, UPT, UR4, 0x3, UPT ;  /* 0x000000030400788c */ /* 0x000fc8000bf05270 */
[----:B------:R-:W-:Y:S02]  /*29c0*/  USEL UR5, URZ, 0x1, UP0 ;  /* 0x00000001ff057887 */ /* 0x000fe40008000000 */
[----:B------:R-:W-:-:S04]  /*29d0*/  USEL UR4, UR4, URZ, UP0 ;  /* 0x000000ff04047287 */ /* 0x000fc80008000000 */
[----:B------:R-:W-:Y:S01]  /*29e0*/  ULEA UR4, UR4, UR21, 0x3 ;  /* 0x0000001504047291 */ /* 0x000fe2000f8e18ff */
[----:B-1----:R-:W-:-:S04]  /*29f0*/  LOP3.LUT R3, R12, UR5, RZ, 0x3c, !PT ;  /* 0x000000050c037c12 */ /* 0x002fc8000f8e3cff */
[----:B------:R-:W-:Y:S01]  /*2a00*/  SHF.L.U32 R3, R3, 0x1f, RZ ;  /* 0x0000001f03037819 */ /* 0x000fe200000006ff */
[----:B------:R-:W-:-:S07]  /*2a10*/  IMAD.U32 R0, RZ, RZ, UR4 ;  /* 0x00000004ff007e24 */ /* 0x000fce000f8e00ff */
.L_x_45:
[----:B-1----:R1:W3:Y:S02]  /*2a20*/  SYNCS.PHASECHK.TRANS64.TRYWAIT P0, [R0+URZ], R3 ;  /* 0x00000003000075a7 */ /* 0x0022e400080011ff */
[----:B---3--:R-:W-:Y:S05]  /*2a30*/  @!P0 NANOSLEEP.SYNCS 0x989680 ;  /* 0x009896800000895d */ /* 0x008fea0003900000 */
[----:B------:R-:W3:Y:S02]  /*2a40*/  @!P0 SYNCS.PHASECHK.TRANS64 P0, [R0+URZ], R3 ;  /* 0x00000003000085a7 */ /* 0x000ee400080010ff */
[----:B--23--:R-:W-:Y:S05]  /*2a50*/  @P0 EXIT ;  /* 0x000000000000094d */ /* 0x00cfea0003800000 */
[----:B------:R-:W-:Y:S05]  /*2a60*/  BRA `(.L_x_45) ;  /* 0xfffffffc00ec7947 */ /* 0x000fea000383ffff */
.L_x_22:
[----:B------:R-:W2:Y:S02]  /*2a70*/  S2UR UR4, SR_CgaCtaId ;  /* 0x00000000000479c3 */ /* 0x000ea40000008800 */
[----:B--2---:R-:W-:-:S04]  /*2a80*/  UISETP.NE.AND UP0, UPT, UR4, URZ, UPT ;  /* 0x000000ff0400728c */ /* 0x004fc8000bf05270 */
[----:B------:R-:W-:-:S09]  /*2a90*/  UISETP.NE.OR UP0, UPT, UR17, 0x1, UP0 ;  /* 0x000000011100788c */ /* 0x000fd20008705670 */
[----:B------:R-:W-:Y:S05]  /*2aa0*/  BRA.U UP0, `(.L_x_46) ;  /* 0x00000005004c7547 */ /* 0x000fea000b800000 */
[----:B------:R-:W2:Y:S01]  /*2ab0*/  S2UR UR5, SR_CgaCtaId ;  /* 0x00000000000579c3 */ /* 0x000ea20000008800 */
[----:B------:R-:W-:Y:S01]  /*2ac0*/  UMOV UR4, 0x400 ;  /* 0x0000040000047882 */ /* 0x000fe20000000000 */
[----:B------:R-:W-:Y:S01]  /*2ad0*/  ISETP.GE.U32.AND P2, PT, R0, 0x4, PT ;  /* 0x000000040000780c */ /* 0x000fe20003f46070 */
[----:B------:R-:W-:Y:S01]  /*2ae0*/  IMAD.MOV.U32 R12, RZ, RZ, 0x1 ;  /* 0x00000001ff0c7424 */ /* 0x000fe200078e00ff */
[----:B------:R-:W-:Y:S02]  /*2af0*/  CS2R R10, SRZ ;  /* 0x00000000000a7805 */ /* 0x000fe4000001ff00 */
[----:B------:R-:W-:Y:S01]  /*2b00*/  CS2R R8, SRZ ;  /* 0x0000000000087805 */ /* 0x000fe2000001ff00 */
[----:B--2---:R-:W-:-:S03]  /*2b10*/  ULEA UR6, UR5, UR4, 0x18 ;  /* 0x0000000405067291 */ /* 0x004fc6000f8ec0ff */
[----:B------:R-:W-:-:S09]  /*2b20*/  UMOV UR5, URZ ;  /* 0x000000ff00057c82 */ /* 0x000fd20008000000 */
.L_x_50:
[----:B------:R-:W-:Y:S02]  /*2b30*/  LEA R2, R8, UR6, 0x3 ;  /* 0x0000000608027c11 */ /* 0x000fe4000f8e18ff */
[----:B------:R-:W-:-:S03]  /*2b40*/  SHF.L.U32 R5, R9, 0x1f, RZ ;  /* 0x0000001f09057819 */ /* 0x000fc600000006ff */
[----:B------:R-:W-:Y:S01]  /*2b50*/  VIADD R4, R2, 0xf0 ;  /* 0x000000f002047836 */ /* 0x000fe20000000000 */
[----:B------:R-:W2:Y:S02]  /*2b60*/  SYNCS.PHASECHK.TRANS64.TRYWAIT P0, [R2+URZ+0xe0], R5 ;  /* 0x0000e005020075a7 */ /* 0x000ea400080011ff */
[----:B--2---:R-:W-:Y:S05]  /*2b70*/  @!P0 BRA `(.L_x_47) ;  /* 0x0000006c002c8947 */ /* 0x004fea0003800000 */
.L_x_145:
[----:B------:R-:W-:Y:S01]  /*2b80*/  ULEA UR4, UR5, UR6, 0x3 ;  /* 0x0000000605047291 */ /* 0x000fe2000f8e18ff */
[----:B------:R-:W-:Y:S02]  /*2b90*/  PRMT R4, RZ, 0x654, R4 ;  /* 0x00000654ff047816 */ /* 0x000fe40000000004 */
[----:B--2---:R-:W-:Y:S01]  /*2ba0*/  SHF.L.U32 R5, R12, 0x1f, RZ ;  /* 0x0000001f0c057819 */ /* 0x004fe200000006ff */
[----:B------:R-:W-:Y:S01]  /*2bb0*/  UIADD3 UR7, UPT, UPT, UR4, 0x80, URZ ;  /* 0x0000008004077890 */ /* 0x000fe2000fffe0ff */
[----:B------:R2:W-:Y:S05]  /*2bc0*/  SYNCS.ARRIVE.TRANS64.RED.A1T0 RZ, [R4+URZ], RZ ;  /* 0x000000ff04ff79a7 */ /* 0x0005ea00081004ff */
[----:B------:R-:W-:Y:S01]  /*2bd0*/  IMAD.U32 R7, RZ, RZ, UR7 ;  /* 0x00000007ff077e24 */ /* 0x000fe2000f8e00ff */
[----:B------:R-:W3:Y:S04]  /*2be0*/  SYNCS.PHASECHK.TRANS64.TRYWAIT P0, [UR4+0x90], R5 ;  /* 0x00009005ff0075a7 */ /* 0x000ee80008001104 */
[----:B------:R-:W-:Y:S01]  /*2bf0*/  PRMT R6, R0, 0x654, R7 ;  /* 0x0000065400067816 */ /* 0x000fe20000000007 */
[----:B--2---:R-:W-:Y:S01]  /*2c00*/  @!P2 IMAD.MOV.U32 R4, RZ, RZ, 0x10 ;  /* 0x00000010ff04a424 */ /* 0x004fe200078e00ff */
[----:B---3--:R-:W-:Y:S06]  /*2c10*/  @!P0 BRA `(.L_x_48) ;  /* 0x0000006c00188947 */ /* 0x008fec0003800000 */
.L_x_147:
[----:B------:R-:W-:Y:S01]  /*2c20*/  ULEA UR8, UR5, UR6, 0x4 ;  /* 0x0000000605087291 */ /* 0x000fe2000f8e20ff */
[----:B------:R-:W-:Y:S01]  /*2c30*/  SEL R3, R6, R3, !P2 ;  /* 0x0000000306037207 */ /* 0x000fe20005000000 */
[----:B------:R-:W-:Y:S01]  /*2c40*/  UIADD3 UR9, UPT, UPT, UR4, 0x80, URZ ;  /* 0x0000008004097890 */ /* 0x000fe2000fffe0ff */
[----:B--2---:R-:W-:Y:S01]  /*2c50*/  LEA R2, R11, UR6, 0x3 ;  /* 0x000000060b027c11 */ /* 0x004fe2000f8e18ff */
[----:B------:R-:W-:Y:S01]  /*2c60*/  UIADD3 UR8, UPT, UPT, UR8, 0x110, URZ ;  /* 0x0000011008087890 */ /* 0x000fe2000fffe0ff */
[----:B------:R-:W-:Y:S01]  /*2c70*/  SHF.L.U32 R5, R10, 0x1f, RZ ;  /* 0x0000001f0a057819 */ /* 0x000fe200000006ff */
[----:B------:R2:W-:Y:S01]  /*2c80*/  @!P2 SYNCS.ARRIVE.TRANS64.RED RZ, [R3+URZ], R4 ;  /* 0x0000000403ffa9a7 */ /* 0x0005e200080004ff */
[----:B------:R-:W-:Y:S01]  /*2c90*/  UIADD3 UR4, UPT, UPT, UR5, 0x1, URZ ;  /* 0x0000000105047890 */ /* 0x000fe2000fffe0ff */
[----:B------:R-:W-:-:S03]  /*2ca0*/  VIADD R8, R8, 0x1 ;  /* 0x0000000108087836 */ /* 0x000fc60000000000 */
[----:B------:R-:W-:Y:S02]  /*2cb0*/  UISETP.NE.AND UP0, UPT, UR4, 0x2, UPT ;  /* 0x000000020400788c */ /* 0x000fe4000bf05270 */
[----:B------:R-:W-:Y:S06]  /*2cc0*/  UGETNEXTWORKID.BROADCAST [UR8], [UR9] ;  /* 0x00000000080073ca */ /* 0x000fec0008000100 */
[----:B------:R-:W-:Y:S01]  /*2cd0*/  USEL UR7, URZ, 0x1, UP0 ;  /* 0x00000001ff077887 */ /* 0x000fe20008000000 */
[----:B------:R-:W-:Y:S01]  /*2ce0*/  ISETP.NE.AND P0, PT, R8, 0x2, PT ;  /* 0x000000020800780c */ /* 0x000fe20003f05270 */
[----:B------:R-:W-:Y:S01]  /*2cf0*/  USEL UR5, UR4, URZ, UP0 ;  /* 0x000000ff04057287 */ /* 0x000fe20008000000 */
[----:B------:R-:W3:Y:S03]  /*2d00*/  SYNCS.PHASECHK.TRANS64.TRYWAIT P1, [R2+URZ+0x80], R5 ;  /* 0x00008005020075a7 */ /* 0x000ee600080211ff */
[----:B------:R-:W-:Y:S01]  /*2d10*/  LOP3.LUT R12, R12, UR7, RZ, 0x3c, !PT ;  /* 0x000000070c0c7c12 */ /* 0x000fe2000f8e3cff */
[----:B--23--:R-:W-:Y:S07]  /*2d20*/  @!P1 BRA `(.L_x_49) ;  /* 0x0000006800ec9947 */ /* 0x00cfee0003800000 */
.L_x_148:
[C---:B------:R-:W-:Y:S01]  /*2d30*/  LEA R4, R11.reuse, UR6, 0x4 ;  /* 0x000000060b047c11 */ /* 0x040fe2000f8e20ff */
[----:B--2---:R-:W-:Y:S01]  /*2d40*/  VIADD R2, R2, 0x90 ;  /* 0x0000009002027836 */ /* 0x004fe20000000000 */
[----:B------:R-:W-:Y:S01]  /*2d50*/  SEL R8, R8, RZ, P0 ;  /* 0x000000ff08087207 */ /* 0x000fe20000000000 */
[----:B------:R-:W-:-:S03]  /*2d60*/  VIADD R11, R11, 0x1 ;  /* 0x000000010b0b7836 */ /* 0x000fc60000000000 */
[----:B------:R-:W2:Y:S01]  /*2d70*/  LDS.128 R4, [R4+0x110] ;  /* 0x0001100004047984 */ /* 0x000ea20000000c00 */
[----:B------:R-:W-:Y:S02]  /*2d80*/  PRMT R2, RZ, 0x654, R2 ;  /* 0x00000654ff027816 */ /* 0x000fe40000000002 */
[C---:B------:R-:W-:Y:S01]  /*2d90*/  ISETP.NE.AND P1, PT, R11.reuse, 0x2, PT ;  /* 0x000000020b00780c */ /* 0x040fe20003f25270 */
[----:B------:R-:W-:Y:S01]  /*2da0*/  @!PT LDS RZ, [RZ] ;  /* 0x00000000fffff984 */ /* 0x000fe20000000800 */
[----:B------:R-:W-:Y:S01]  /*2db0*/  @!PT LDS RZ, [RZ] ;  /* 0x00000000fffff984 */ /* 0x000fe20000000800 */
[----:B------:R-:W-:Y:S01]  /*2dc0*/  @!PT LDS RZ, [RZ] ;  /* 0x00000000fffff984 */ /* 0x000fe20000000800 */
[----:B------:R-:W-:Y:S01]  /*2dd0*/  @!PT LDS RZ, [RZ] ;  /* 0x00000000fffff984 */ /* 0x000fe20000000800 */
[----:B------:R3:W-:Y:S06]  /*2de0*/  MEMBAR.ALL.CTA ;  /* 0x0000000000007992 */ /* 0x0007ec0000008000 */
[----:B---3--:R-:W3:Y:S01]  /*2df0*/  FENCE.VIEW.ASYNC.S ;  /* 0x00000000000073c6 */ /* 0x008ee20000000000 */
[----:B------:R-:W-:Y:S01]  /*2e00*/  SEL R11, R11, RZ, P1 ;  /* 0x000000ff0b0b7207 */ /* 0x000fe20000800000 */
[----:B---3--:R3:W-:Y:S01]  /*2e10*/  SYNCS.ARRIVE.TRANS64.RED.A1T0 RZ, [R2+URZ], RZ ;  /* 0x000000ff02ff79a7 */ /* 0x0087e200081004ff */
[----:B--2---:R-:W-:-:S02]  /*2e20*/  LOP3.LUT P3, RZ, R6, 0x1, RZ, 0xc0, !PT ;  /* 0x0000000106ff7812 */ /* 0x004fc4000786c0ff */
[----:B------:R-:W-:-:S04]  /*2e30*/  SEL R5, RZ, 0x1, P1 ;  /* 0x00000001ff057807 */ /* 0x000fc80000800000 */
[----:B------:R-:W-:Y:S02]  /*2e40*/  LOP3.LUT R10, R10, R5, RZ, 0x3c, !PT ;  /* 0x000000050a0a7212 */ /* 0x000fe400078e3cff */
[----:B---3--:R-:W-:-:S04]  /*2e50*/  SEL R2, RZ, 0x1, P0 ;  /* 0x00000001ff027807 */ /* 0x008fc80000000000 */
[----:B------:R-:W-:Y:S01]  /*2e60*/  LOP3.LUT R9, R9, R2, RZ, 0x3c, !PT ;  /* 0x0000000209097212 */ /* 0x000fe200078e3cff */
[----:B------:R-:W-:Y:S06]  /*2e70*/  @P3 BRA `(.L_x_50) ;  /* 0xfffffffc002c3947 */ /* 0x000fec000383ffff */
[----:B------:R-:W-:Y:S01]  /*2e80*/  ULEA UR4, UR5, UR6, 0x3 ;  /* 0x0000000605047291 */ /* 0x000fe2000f8e18ff */
[----:B------:R-:W-:-:S08]  /*2e90*/  SHF.L.U32 R3, R12, 0x1f, RZ ;  /* 0x0000001f0c037819 */ /* 0x000fd000000006ff */
[----:B------:R-:W2:Y:S02]  /*2ea0*/  SYNCS.PHASECHK.TRANS64 P0, [UR4+0x90], R3 ;  /* 0x00009003ff0075a7 */ /* 0x000ea40008001004 */
[----:B--2---:R-:W-:Y:S05]  /*2eb0*/  @P0 BRA `(.L_x_51) ;  /* 0x0000000000080947 */ /* 0x004fea0003800000 */
[----:B------:R-:W2:Y:S02]  /*2ec0*/  SYNCS.PHASECHK.TRANS64.TRYWAIT P0, [UR4+0x90], R3 ;  /* 0x00009003ff0075a7 */ /* 0x000ea40008001104 */
[----:B--2---:R-:W-:Y:S05]  /*2ed0*/  @!P0 BRA `(.L_x_52) ;  /* 0x0000006800948947 */ /* 0x004fea0003800000 */
.L_x_51:
[----:B------:R-:W-:-:S04]  /*2ee0*/  UIADD3 UR7, UPT, UPT, UR5, 0x1, URZ ;  /* 0x0000000105077890 */ /* 0x000fc8000fffe0ff */
[----:B------:R-:W-:-:S04]  /*2ef0*/  UISETP.NE.AND UP0, UPT, UR7, 0x2, UPT ;  /* 0x000000020700788c */ /* 0x000fc8000bf05270 */
[----:B------:R-:W-:Y:S02]  /*2f00*/  USEL UR8, URZ, 0x1, UP0 ;  /* 0x00000001ff087887 */ /* 0x000fe40008000000 */
[----:B------:R-:W-:-:S04]  /*2f10*/  USEL UR7, UR7, URZ, UP0 ;  /* 0x000000ff07077287 */ /* 0x000fc80008000000 */
[----:B------:R-:W-:Y:S01]  /*2f20*/  ULEA UR7, UR7, UR6, 0x3 ;  /* 0x0000000607077291 */ /* 0x000fe2000f8e18ff */
[----:B--2---:R-:W-:-:S04]  /*2f30*/  LOP3.LUT R3, R12, UR8, RZ, 0x3c, !PT ;  /* 0x000000080c037c12 */ /* 0x004fc8000f8e3cff */
[----:B------:R-:W-:-:S04]  /*2f40*/  SHF.L.U32 R0, R3, 0x1f, RZ ;  /* 0x0000001f03007819 */ /* 0x000fc800000006ff */
[----:B------:R-:W2:Y:S02]  /*2f50*/  SYNCS.PHASECHK.TRANS64 P0, [UR7+0x90], R0 ;  /* 0x00009000ff0075a7 */ /* 0x000ea40008001007 */
[----:B-12---:R-:W-:Y:S05]  /*2f60*/  @P0 EXIT ;  /* 0x000000000000094d */ /* 0x006fea0003800000 */
[----:B------:R-:W-:Y:S02]  /*2f70*/  SHF.L.U32 R3, R3, 0x1f, RZ ;  /* 0x0000001f03037819 */ /* 0x000fe400000006ff */
[----:B------:R-:W-:-:S07]  /*2f80*/  MOV R0, UR7 ;  /* 0x0000000700007c02 */ /* 0x000fce0008000f00 */
.L_x_53:
[----:B-1----:R1:W2:Y:S02]  /*2f90*/  SYNCS.PHASECHK.TRANS64.TRYWAIT P0, [R0+URZ+0x90], R3 ;  /* 0x00009003000075a7 */ /* 0x0022a400080011ff */
[----:B--2---:R-:W-:Y:S05]  /*2fa0*/  @!P0 NANOSLEEP.SYNCS 0x989680 ;  /* 0x009896800000895d */ /* 0x004fea0003900000 */
[----:B------:R-:W2:Y:S02]  /*2fb0*/  @!P0 SYNCS.PHASECHK.TRANS64 P0, [R0+URZ+0x90], R3 ;  /* 0x00009003000085a7 */ /* 0x000ea400080010ff */
[----:B--2---:R-:W-:Y:S05]  /*2fc0*/  @P0 EXIT ;  /* 0x000000000000094d */ /* 0x004fea0003800000 */
[----:B------:R-:W-:Y:S05]  /*2fd0*/  BRA `(.L_x_53) ;  /* 0xfffffffc00ec7947 */ /* 0x000fea000383ffff */
.L_x_46:
[----:B------:R-:W-:Y:S05]  /*2fe0*/  BRA.U UP4, `(.L_x_54) ;  /* 0x0000000d04a07547 */ /* 0x000fea000b800000 */
[----:B------:R-:W2:Y:S01]  /*2ff0*/  S2UR UR7, SR_CgaCtaId ;  /* 0x00000000000779c3 */ /* 0x000ea20000008800 */
[----:B------:R-:W-:Y:S01]  /*3000*/  UMOV UR4, 0x40 ;  /* 0x0000004000047882 */ /* 0x000fe20000000000 */
[----:B------:R-:W-:Y:S01]  /*3010*/  NOP ;  /* 0x0000000000007918 */ /* 0x000fe20000000000 */
[----:B------:R-:W-:Y:S01]  /*3020*/  UMOV UR6, 0x400 ;  /* 0x0000040000067882 */ /* 0x000fe20000000000 */
[----:B--2---:R-:W-:Y:S02]  /*3030*/  ULEA UR5, UR7, UR4, 0x18 ;  /* 0x0000000407057291 */ /* 0x004fe4000f8ec0ff */
[----:B------:R-:W-:-:S07]  /*3040*/  ULEA UR6, UR7, UR6, 0x18 ;  /* 0x0000000607067291 */ /* 0x000fce000f8ec0ff */
[----:B------:R-:W2:Y:S02]  /*3050*/  LDS.U8 R0, [UR5+0x1c] ;  /* 0x00001c05ff007984 */ /* 0x000ea40008000000 */
[----:B--2---:R-:W-:-:S13]  /*3060*/  ISETP.NE.AND P0, PT, R0, RZ, PT ;  /* 0x000000ff0000720c */ /* 0x004fda0003f05270 */
[----:B------:R-:W-:Y:S05]  /*3070*/  @P0 BRA `(.L_x_55) ;  /* 0x0000000000580947 */ /* 0x000fea0003800000 */
[----:B------:R-:W-:-:S13]  /*3080*/  ELECT P0, URZ, PT ;  /* 0x0000000000ff782f */ /* 0x000fda0003800000 */
[----:B------:R-:W-:Y:S05]  /*3090*/  @!P0 BRA `(.L_x_56) ;  /* 0x0000000000608947 */ /* 0x000fea0003800000 */
[----:B------:R-:W-:Y:S01]  /*30a0*/  UMOV UR4, 0x10 ;  /* 0x0000001000047882 */ /* 0x000fe20000000000 */
[----:B------:R-:W-:Y:S01]  /*30b0*/  HFMA2 R0, -RZ, RZ, 0, 5.9604644775390625e-08 ;  /* 0x00000001ff007431 */ /* 0x000fe200000001ff */
[----:B------:R-:W-:-:S03]  /*30c0*/  MOV R3, 0xffff ;  /* 0x0000ffff00037802 */ /* 0x000fc60000000f00 */
[----:B------:R-:W-:Y:S04]  /*30d0*/  DEPBAR.LE SB2, 0x36 ;  /* 0x0000ad800000791a */ /* 0x000fe80000000000 */
[----:B------:R-:W2:Y:S02]  /*30e0*/  UTCATOMSWS.FIND_AND_SET.ALIGN UP0, UR4, UR4 ;  /* 0x00000004000475e3 */ /* 0x000ea40008000800 */
[----:B--2---:R-:W-:Y:S01]  /*30f0*/  MOV R4, UR4 ;  /* 0x0000000400047c02 */ /* 0x004fe20008000f00 */
[----:B------:R-:W-:Y:S06]  /*3100*/  BRA.U UP0, `(.L_x_57) ;  /* 0x0000000100187547 */ /* 0x000fec000b800000 */
.L_x_58:
[----:B------:R-:W-:Y:S05]  /*3110*/  NANOSLEEP 0x64 ;  /* 0x000000640000795d */ /* 0x000fea0003800000 */
[----:B------:R-:W-:-:S05]  /*3120*/  UMOV UR4, 0x10 ;  /* 0x0000001000047882 */ /* 0x000fca0000000000 */
[----:B------:R-:W-:Y:S04]  /*3130*/  DEPBAR.LE SB2, 0x36 ;  /* 0x0000ad800000791a */ /* 0x000fe80000000000 */
[----:B------:R-:W2:Y:S02]  /*3140*/  UTCATOMSWS.FIND_AND_SET.ALIGN UP0, UR4, UR4 ;  /* 0x00000004000475e3 */ /* 0x000ea40008000800 */
[----:B--2---:R-:W-:Y:S01]  /*3150*/  MOV R4, UR4 ;  /* 0x0000000400047c02 */ /* 0x004fe20008000f00 */
[----:B------:R-:W-:Y:S05]  /*3160*/  BRA.U !UP0, `(.L_x_58) ;  /* 0xfffffffd08e87547 */ /* 0x000fea000b83ffff */
.L_x_57:
[-C--:B------:R-:W-:Y:S02]  /*3170*/  SHF.L.U32 R3, R3, R4.reuse, RZ ;  /* 0x0000000403037219 */ /* 0x080fe400000006ff */
[----:B------:R-:W-:Y:S01]  /*3180*/  SHF.L.U32 R0, R0, R4, RZ ;  /* 0x0000000400007219 */ /* 0x000fe200000006ff */
[----:B------:R-:W-:Y:S02]  /*3190*/  IMAD.SHL.U32 R4, R4, 0x20, RZ ;  /* 0x0000002004047824 */ /* 0x000fe400078e00ff */
[----:B------:R2:W-:Y:S04]  /*31a0*/  ATOMS.OR RZ, [UR5+0x14], R3 ;  /* 0x00001403ffff798c */ /* 0x0005e8000b000005 */
[----:B------:R2:W-:Y:S04]  /*31b0*/  ATOMS.OR RZ, [UR5+0x18], R0 ;  /* 0x00001800ffff798c */ /* 0x0005e8000b000005 */
[----:B------:R2:W-:Y:S01]  /*31c0*/  STS [UR6+0x130], R4 ;  /* 0x00013004ff007988 */ /* 0x0005e20008000806 */
[----:B------:R-:W-:Y:S05]  /*31d0*/  BRA `(.L_x_56) ;  /* 0x0000000000107947 */ /* 0x000fea0003800000 */
.L_x_55:
[----:B------:R-:W-:Y:S02]  /*31e0*/  MOV R0, 0xffffffff ;  /* 0xffffffff00007802 */ /* 0x000fe40000000f00 */
[----:B------:R-:W-:-:S03]  /*31f0*/  MOV R4, 0x3220 ;  /* 0x0000322000047802 */ /* 0x000fc60000000f00 */
[----:B------:R2:W-:Y:S04]  /*3200*/  STS [UR6+0x130], R0 ;  /* 0x00013000ff007988 */ /* 0x0005e80008000806 */
[----:B-12--5:R-:W-:Y:S05]  /*3210*/  CALL.REL.NOINC `($__internal_1_$__cuda_sm10x_tcgen05_guardrail_trap_phase_invalid_during_alloc) ;  /* 0x0000006c00dc7944 */ /* 0x026fea0003c00000 */
.L_x_56:
[----:B------:R-:W-:Y:S05]  /*3220*/  WARPSYNC.ALL ;  /* 0x0000000000007948 */ /* 0x000fea0003800000 */
[----:B------:R-:W3:Y:S01]  /*3230*/  S2UR UR4, SR_CgaCtaId ;  /* 0x00000000000479c3 */ /* 0x000ee20000008800 */
[----:B------:R-:W-:Y:S01]  /*3240*/  UMOV UR17, 0x400 ;  /* 0x0000040000117882 */ /* 0x000fe20000000000 */
[----:B------:R-:W-:-:S06]  /*3250*/  NOP ;  /* 0x0000000000007918 */ /* 0x000fcc0000000000 */
[----:B------:R-:W-:Y:S06]  /*3260*/  BAR.ARV 0x6, 0xa0 ;  /* 0x0182800000007b1d */ /* 0x000fec0000002000 */
[----:B------:R-:W4:Y:S01]  /*3270*/  LDCU UR5, c[0x0][0x38c] ;  /* 0x00007180ff0577ac */ /* 0x000f220008000800 */
[----:B------:R-:W-:Y:S01]  /*3280*/  LOP3.LUT R2, R2, 0xffff, RZ, 0xc0, !PT ;  /* 0x0000ffff02027812 */ /* 0x000fe200078ec0ff */
[----:B------:R-:W-:Y:S01]  /*3290*/  IMAD.MOV.U32 R11, RZ, RZ, 0x1 ;  /* 0x00000001ff0b7424 */ /* 0x000fe200078e00ff */
[----:B------:R-:W-:Y:S01]  /*32a0*/  CS2R R8, SRZ ;  /* 0x0000000000087805 */ /* 0x000fe2000001ff00 */
[----:B------:R-:W1:Y:S01]  /*32b0*/  LDCU UR8, c[0x0][0x38c] ;  /* 0x00007180ff0877ac */ /* 0x000e620008000800 */
[----:B------:R-:W-:Y:S01]  /*32c0*/  R2UR UR19, R2 ;  /* 0x00000000021372ca */ /* 0x000fe200000e0000 */
[----:B------:R-:W-:Y:S01]  /*32d0*/  IMAD.MOV.U32 R10, RZ, RZ, RZ ;  /* 0x000000ffff0a7224 */ /* 0x000fe200078e00ff */
[----:B------:R-:W-:Y:S01]  /*32e0*/  UMOV UR22, URZ ;  /* 0x000000ff00167c82 */ /* 0x000fe20008000000 */
[----:B------:R-:W-:Y:S01]  /*32f0*/  UMOV UR14, URZ ;  /* 0x000000ff000e7c82 */ /* 0x000fe20008000000 */
[----:B---3--:R-:W-:Y:S01]  /*3300*/  ULEA UR17, UR4, UR17, 0x18 ;  /* 0x0000001104117291 */ /* 0x008fe2000f8ec0ff */
[----:B------:R-:W-:Y:S01]  /*3310*/  UMOV UR26, 0x0 ;  /* 0x00000000001a7882 */ /* 0x000fe20000000000 */
[----:B------:R-:W-:-:S02]  /*3320*/  UMOV UR27, 0x4400010 ;  /* 0x04400010001b7882 */ /* 0x000fc40000000000 */
[----:B------:R-:W-:Y:S02]  /*3330*/  UIADD3 UR6, UPT, UPT, UR17, 0x8800, URZ ;  /* 0x0000880011067890 */ /* 0x000fe4000fffe0ff */
[----:B------:R-:W-:Y:S02]  /*3340*/  UIADD3 UR7, UPT, UPT, UR17, 0xb800, URZ ;  /* 0x0000b80011077890 */ /* 0x000fe4000fffe0ff */
[----:B----4-:R-:W-:Y:S01]  /*3350*/  UIADD3 UR5, UPT, UPT, UR5, 0x1f, URZ ;  /* 0x0000001f05057890 */ /* 0x010fe2000fffe0ff */
[----:B--2---:R-:W2:Y:S01]  /*3360*/  LDS R0, [UR17+0x130] ;  /* 0x00013011ff007984 */ /* 0x004ea20008000800 */
[----:B------:R-:W-:Y:S02]  /*3370*/  USHF.R.U32.HI UR6, URZ, 0x4, UR6 ;  /* 0x00000004ff067899 */ /* 0x000fe40008011606 */
[----:B------:R-:W-:Y:S02]  /*3380*/  USHF.R.S32.HI UR4, URZ, 0x1f, UR5 ;  /* 0x0000001fff047899 */ /* 0x000fe40008011405 */
[----:B------:R-:W-:-:S02]  /*3390*/  ULOP3.LUT UR6, UR6, 0x3fff, URZ, 0xc0, !UPT ;  /* 0x00003fff06067892 */ /* 0x000fc4000f8ec0ff */
[----:B------:R-:W-:Y:S02]  /*33a0*/  ULEA.HI UR4, UR4, UR5, URZ, 0x5 ;  /* 0x0000000504047291 */ /* 0x000fe4000f8f28ff */
[----:B------:R-:W-:Y:S02]  /*33b0*/  USHF.R.U32.HI UR5, URZ, 0x4, UR7 ;  /* 0x00000004ff057899 */ /* 0x000fe40008011607 */
[----:B------:R-:W-:Y:S02]  /*33c0*/  USHF.R.S32.HI UR28, URZ, 0x5, UR4 ;  /* 0x00000005ff1c7899 */ /* 0x000fe40008011404 */
[----:B------:R-:W-:Y:S02]  /*33d0*/  ULOP3.LUT UR5, UR5, 0x3fff, URZ, 0xc0, !UPT ;  /* 0x00003fff05057892 */ /* 0x000fe4000f8ec0ff */
[----:B------:R-:W-:Y:S02]  /*33e0*/  UISETP.LT.AND UP0, UPT, UR28, 0x1, UPT ;  /* 0x000000011c00788c */ /* 0x000fe4000bf01270 */
[----:B------:R-:W-:-:S02]  /*33f0*/  ULOP3.LUT UR20, UR6, 0x10000, URZ, 0xfc, !UPT ;  /* 0x0001000006147892 */ /* 0x000fc4000f8efcff */
[----:B------:R-:W-:Y:S02]  /*3400*/  USEL UR29, UR28, 0x1, !UP0 ;  /* 0x000000011c1d7887 */ /* 0x000fe4000c000000 */
[----:B------:R-:W-:Y:S02]  /*3410*/  ULOP3.LUT UR21, UR5, 0x10000, URZ, 0xfc, !UPT ;  /* 0x0001000005157892 */ /* 0x000fe4000f8efcff */
[----:B------:R-:W-:Y:S02]  /*3420*/  UIADD3 UR29, UPT, UPT, -UR29, URZ, URZ ;  /* 0x000000ff1d1d7290 */ /* 0x000fe4000fffe1ff */
[----:B-1----:R-:W-:Y:S01]  /*3430*/  UISETP.GE.AND UP4, UPT, UR8, 0x1, UPT ;  /* 0x000000010800788c */ /* 0x002fe2000bf86270 */
[----:B------:R-:W-:Y:S01]  /*3440*/  UMOV UR24, 0x0 ;  /* 0x0000000000187882 */ /* 0x000fe20000000000 */
[----:B------:R-:W-:Y:S01]  /*3450*/  UMOV UR25, 0x4400010 ;  /* 0x0440001000197882 */ /* 0x000fe20000000000 */
[----:B--2---:R-:W-:-:S15]  /*3460*/  R2UR UR30, R0 ;  /* 0x00000000001e72ca */ /* 0x004fde00000e0000 */
.L_x_65:
[----:B------:R-:W-:Y:S02]  /*3470*/  LEA R0, R10, UR17, 0x3 ;  /* 0x000000110a007c11 */ /* 0x000fe4000f8e18ff */
[----:B------:R-:W-:Y:S02]  /*3480*/  SHF.L.U32 R5, R9, 0x1f, RZ ;  /* 0x0000001f09057819 */ /* 0x000fe400000006ff */
[----:B------:R-:W-:Y:S01]  /*3490*/  PLOP3.LUT P0, PT, PT, PT, UP4, 0x80, 0x8 ;  /* 0x000000000008781c */ /* 0x000fe20003f0f048 */
[----:B------:R-:W-:Y:S01]  /*34a0*/  VIADD R3, R0, 0x90 ;  /* 0x0000009000037836 */ /* 0x000fe20000000000 */
[----:B-1----:R-:W1:Y:S02]  /*34b0*/  SYNCS.PHASECHK.TRANS64.TRYWAIT P1, [R0+URZ+0x80], R5 ;  /* 0x00008005000075a7 */ /* 0x002e6400080211ff */
[----:B-1-3--:R-:W-:Y:S09]  /*34c0*/  @!P1 BRA `(.L_x_59) ;  /* 0x0000006400309947 */ /* 0x00aff20003800000 */
.L_x_150:
[----:B------:R-:W-:Y:S01]  /*34d0*/  LEA R4, R10, UR17, 0x4 ;  /* 0x000000110a047c11 */ /* 0x000fe2000f8e20ff */
[----:B------:R-:W-:Y:S01]  /*34e0*/  @UP4 ULEA UR4, UR14, UR17, 0x3 ;  /* 0x000000110e044291 */ /* 0x000fe2000f8e18ff */
[----:B------:R-:W-:Y:S01]  /*34f0*/  PLOP3.LUT P2, PT, PT, PT, PT, 0x80, 0x8 ;  /* 0x000000000008781c */ /* 0x000fe20003f4f070 */
[----:B------:R-:W-:Y:S01]  /*3500*/  ULEA UR23, UR22, UR17, 0x3 ;  /* 0x0000001116177291 */ /* 0x000fe2000f8e18ff */
[----:B------:R-:W-:Y:S02]  /*3510*/  PRMT R3, RZ, 0x654, R3 ;  /* 0x00000654ff037816 */ /* 0x000fe40000000003 */
[----:B-1----:R-:W1:Y:S01]  /*3520*/  LDS.128 R4, [R4+0x110] ;  /* 0x0001100004047984 */ /* 0x002e620000000c00 */
[----:B------:R-:W-:Y:S02]  /*3530*/  @P0 SHF.L.U32 R2, R8, 0x1f, RZ ;  /* 0x0000001f08020819 */ /* 0x000fe400000006ff */
[----:B------:R-:W-:Y:S01]  /*3540*/  SHF.L.U32 R0, R11, 0x1f, RZ ;  /* 0x0000001f0b007819 */ /* 0x000fe200000006ff */
[----:B------:R-:W-:Y:S01]  /*3550*/  @!PT LDS RZ, [RZ] ;  /* 0x00000000fffff984 */ /* 0x000fe20000000800 */
[----:B------:R-:W-:Y:S01]  /*3560*/  @!PT LDS RZ, [RZ] ;  /* 0x00000000fffff984 */ /* 0x000fe20000000800 */
[----:B------:R-:W-:Y:S01]  /*3570*/  @!PT LDS RZ, [RZ] ;  /* 0x00000000fffff984 */ /* 0x000fe20000000800 */
[----:B------:R-:W-:Y:S01]  /*3580*/  @!PT LDS RZ, [RZ] ;  /* 0x00000000fffff984 */ /* 0x000fe20000000800 */
[----:B------:R2:W-:Y:S06]  /*3590*/  MEMBAR.ALL.CTA ;  /* 0x0000000000007992 */ /* 0x0005ec0000008000 */
[----:B--2---:R-:W2:Y:S02]  /*35a0*/  FENCE.VIEW.ASYNC.S ;  /* 0x00000000000073c6 */ /* 0x004ea40000000000 */
[----:B--2---:R2:W-:Y:S01]  /*35b0*/  SYNCS.ARRIVE.TRANS64.RED.A1T0 RZ, [R3+URZ], RZ ;  /* 0x000000ff03ff79a7 */ /* 0x0045e200081004ff */
[----:B------:R2:W3:Y:S01]  /*35c0*/  @P0 SYNCS.PHASECHK.TRANS64.TRYWAIT P2, [UR4], R2 ;  /* 0x00000002ff0005a7 */ /* 0x0004e20008041104 */
[----:B------:R-:W-:Y:S01]  /*35d0*/  ULEA.HI UR4, UR22, UR22, URZ, 0x1 ;  /* 0x0000001616047291 */ /* 0x000fe2000f8f08ff */
[----:B-1----:R-:W-:-:S03]  /*35e0*/  LOP3.LUT P1, RZ, R6, 0x1, RZ, 0xc0, !PT ;  /* 0x0000000106ff7812 */ /* 0x002fc6000782c0ff */
[----:B------:R-:W-:Y:S02]  /*35f0*/  USHF.L.U32 UR18, UR4, 0x7, URZ ;  /* 0x0000000704127899 */ /* 0x000fe400080006ff */
[----:B------:R-:W-:Y:S02]  /*3600*/  ULOP3.LUT UR4, UR4, 0xffe, URZ, 0xc0, !UPT ;  /* 0x00000ffe04047892 */ /* 0x000fe4000f8ec0ff */
[----:B------:R-:W-:Y:S02]  /*3610*/  ULOP3.LUT UR18, UR18, 0xffffff00, URZ, 0xc0, !UPT ;  /* 0xffffff0012127892 */ /* 0x000fe4000f8ec0ff */
[----:B------:R-:W-:Y:S02]  /*3620*/  UIADD3 UR4, UPT, UPT, -UR4, UR22, URZ ;  /* 0x0000001604047290 */ /* 0x000fe4000fffe1ff */
[----:B------:R-:W-:Y:S01]  /*3630*/  UIADD3 UR18, UPT, UPT, UR30, UR18, URZ ;  /* 0x000000121e127290 */ /* 0x000fe2000fffe0ff */
[----:B------:R-:W1:Y:S03]  /*3640*/  SYNCS.PHASECHK.TRANS64.TRYWAIT P0, [UR23+0xc0], R0 ;  /* 0x0000c000ff0075a7 */ /* 0x000e660008001117 */
[----:B------:R-:W-:Y:S01]  /*3650*/  ULEA UR18, UR4, UR18, 0x14 ;  /* 0x0000001204127291 */ /* 0x000fe2000f8ea0ff */
[----:B-123--:R-:W-:Y:S11]  /*3660*/  @!P0 BRA `(.L_x_60) ;  /* 0x0000006000dc8947 */ /* 0x00eff60003800000 */
.L_x_152:
[----:B------:R-:W-:Y:S01]  /*3670*/  IADD3 R10, PT, PT, R10, 0x1, RZ ;  /* 0x000000010a0a7810 */ /* 0x000fe20007ffe0ff */
[----:B------:R-:W-:Y:S06]  /*3680*/  BRA.U !UP4, `(.L_x_61) ;  /* 0x000000010c987547 */ /* 0x000fec000b800000 */
[----:B------:R-:W-:Y:S01]  /*3690*/  UPLOP3.LUT UP2, UPT, UPT, UPT, UPT, 0x40, 0x4 ;  /* 0x000000000004789c */ /* 0x000fe20003f4e870 */
[----:B------:R-:W-:Y:S01]  /*36a0*/  UMOV UR16, UR29 ;  /* 0x0000001d00107c82 */ /* 0x000fe20008000000 */
[----:B------:R-:W-:Y:S01]  /*36b0*/  UMOV UR15, UR28 ;  /* 0x0000001c000f7c82 */ /* 0x000fe20008000000 */
[----:B------:R-:W-:-:S08]  /*36c0*/  UMOV UR6, UR14 ;  /* 0x0000000e00067c82 */ /* 0x000fd00008000000 */
.L_x_64:
[----:B------:R-:W-:Y:S02]  /*36d0*/  UIADD3 UR16, UPT, UPT, UR16, 0x1, URZ ;  /* 0x0000000110107890 */ /* 0x000fe4000fffe0ff */
[----:B--2---:R-:W-:Y:S02]  /*36e0*/  ULEA UR5, UR6, UR17, 0x3 ;  /* 0x0000001106057291 */ /* 0x004fe4000f8e18ff */
[----:B------:R-:W-:Y:S01]  /*36f0*/  UISETP.NE.AND UP3, UPT, UR16, URZ, UPT ;  /* 0x000000ff1000728c */ /* 0x000fe2000bf65270 */
[----:B---3--:R-:W-:Y:S10]  /*3700*/  @P2 BRA `(.L_x_62) ;  /* 0x00000000000c2947 */ /* 0x008ff40003800000 */
[----:B-1----:R-:W-:Y:S04]  /*3710*/  SHF.L.U32 R3, R8, 0x1f, RZ ;  /* 0x0000001f08037819 */ /* 0x002fe800000006ff */
[----:B------:R-:W1:Y:S02]  /*3720*/  SYNCS.PHASECHK.TRANS64.TRYWAIT P0, [UR5], R3 ;  /* 0x00000003ff0075a7 */ /* 0x000e640008001105 */
[----:B-1----:R-:W-:Y:S05]  /*3730*/  @!P0 BRA `(.L_x_63) ;  /* 0x0000006000c08947 */ /* 0x002fea0003800000 */
.L_x_62:
[----:B------:R-:W-:Y:S01]  /*3740*/  UISETP.NE.AND UP0, UPT, UR15, 0x1, UPT ;  /* 0x000000010f00788c */ /* 0x000fe2000bf05270 */
[----:B------:R-:W-:Y:S01]  /*3750*/  PLOP3.LUT P2, PT, PT, PT, PT, 0x80, 0x8 ;  /* 0x000000000008781c */ /* 0x000fe20003f4f070 */
[----:B------:R-:W-:Y:S02]  /*3760*/  UIADD3 UR4, UPT, UPT, UR6, 0x1, URZ ;  /* 0x0000000106047890 */ /* 0x000fe4000fffe0ff */
[----:B------:R-:W-:Y:S02]  /*3770*/  ULEA UR12, UR6, UR21, 0xa ;  /* 0x00000015060c7291 */ /* 0x000fe4000f8e50ff */
[----:B------:R-:W-:Y:S01]  /*3780*/  UISETP.NE.AND UP1, UPT, UR4, 0x3, UPT ;  /* 0x000000030400788c */ /* 0x000fe2000bf25270 */
[----:B------:R-:W-:Y:S01]  /*3790*/  PLOP3.LUT P0, PT, PT, PT, UP0, 0x80, 0x8 ;  /* 0x000000000008781c */ /* 0x000fe20003f0f008 */
[----:B------:R-:W-:Y:S02]  /*37a0*/  UIADD3 UR10, UPT, UPT, UR12, 0x2, URZ ;  /* 0x000000020c0a7890 */ /* 0x000fe4000fffe0ff */
[----:B------:R-:W-:Y:S02]  /*37b0*/  USEL UR7, URZ, 0x1, UP1 ;  /* 0x00000001ff077887 */ /* 0x000fe40008800000 */
[----:B------:R-:W-:Y:S02]  /*37c0*/  USEL UR14, UR4, URZ, UP1 ;  /* 0x000000ff040e7287 */ /* 0x000fe40008800000 */
[----:B------:R-:W-:Y:S02]  /*37d0*/  UIADD3 UR15, UPT, UPT, UR15, -0x1, URZ ;  /* 0xffffffff0f0f7890 */ /* 0x000fe4000fffe0ff */
[----:B------:R-:W-:Y:S01]  /*37e0*/  @UP0 ULEA UR4, UR14, UR17, 0x3 ;  /* 0x000000110e040291 */ /* 0x000fe2000f8e18ff */
[----:B------:R-:W-:Y:S01]  /*37f0*/  LOP3.LUT R8, R8, UR7, RZ, 0x3c, !PT ;  /* 0x0000000708087c12 */ /* 0x000fe2000f8e3cff */
[----:B------:R-:W-:Y:S01]  /*3800*/  UIADD3 UR7, UPT, UPT, UR5, 0x18, URZ ;  /* 0x0000001805077890 */ /* 0x000fe2000fffe0ff */
[----:B------:R-:W-:Y:S02]  /*3810*/  UMOV UR13, 0x80004020 ;  /* 0x80004020000d7882 */ /* 0x000fe40000000000 */
[----:B-1----:R-:W-:Y:S01]  /*3820*/  @P0 SHF.L.U32 R0, R8, 0x1f, RZ ;  /* 0x0000001f08000819 */ /* 0x002fe200000006ff */
[----:B------:R-:W-:Y:S01]  /*3830*/  UMOV UR5, 0x80004020 ;  /* 0x8000402000057882 */ /* 0x000fe20000000000 */
[----:B------:R-:W-:Y:S01]  /*3840*/  UMOV UR11, 0x80004020 ;  /* 0x80004020000b7882 */ /* 0x000fe20000000000 */
[----:B------:R-:W-:Y:S01]  /*3850*/  UMOV UR9, 0x80004020 ;  /* 0x8000402000097882 */ /* 0x000fe20000000000 */
[----:B------:R2:W3:Y:S01]  /*3860*/  @P0 SYNCS.PHASECHK.TRANS64.TRYWAIT P2, [UR4], R0 ;  /* 0x00000000ff0005a7 */ /* 0x0004e20008041104 */
[----:B------:R-:W-:Y:S03]  /*3870*/  ULEA UR4, UR6, UR20, 0x8 ;  /* 0x0000001406047291 */ /* 0x000fe6000f8e40ff */
[----:B------:R-:W-:Y:S01]  /*3880*/  UMOV UR6, UR14 ;  /* 0x0000000e00067c82 */ /* 0x000fe20008000000 */
[----:B------:R-:W-:Y:S05]  /*3890*/  UIADD3 UR8, UPT, UPT, UR4, 0x2, URZ ;  /* 0x0000000204087890 */ /* 0x000fea000fffe0ff */
[----:B------:R2:W-:Y:S01]  /*38a0*/  UTCHMMA gdesc[UR4], gdesc[UR12], tmem[UR18], tmem[UR26], idesc[UR27], UP2 ;  /* 0x00ff1a0c040075ea */ /* 0x0005e20009000012 */
[----:B------:R-:W-:Y:S03]  /*38b0*/  UPLOP3.LUT UP2, UPT, UPT, UPT, UPT, 0x80, 0x8 ;  /* 0x000000000008789c */ /* 0x000fe60003f4f070 */
[----:B------:R2:W-:Y:S01]  /*38c0*/  UTCHMMA gdesc[UR8], gdesc[UR10], tmem[UR18], tmem[UR24], idesc[UR25], UPT ;  /* 0x00ff180a080075ea */ /* 0x0005e2000b800012 */
[----:B------:R2:W-:Y:S01]  /*38d0*/  UTCBAR.MULTICAST [UR7], URZ, UR19 ;  /* 0x000000ff070073e9 */ /* 0x0005e20008000813 */
[----:B------:R-:W-:Y:S06]  /*38e0*/  BRA.U UP3, `(.L_x_64) ;  /* 0xfffffffd03787547 */ /* 0x000fec000b83ffff */
.L_x_61:
[----:B--2---:R-:W-:Y:S01]  /*38f0*/  UIADD3 UR4, UPT, UPT, UR22, 0x1, URZ ;  /* 0x0000000116047890 */ /* 0x004fe2000fffe0ff */
[C---:B------:R-:W-:Y:S01]  /*3900*/  ISETP.NE.AND P0, PT, R10.reuse, 0x2, PT ;  /* 0x000000020a00780c */ /* 0x040fe20003f05270 */
[----:B------:R-:W-:Y:S02]  /*3910*/  UIADD3 UR5, UPT, UPT, UR23, 0xa0, URZ ;  /* 0x000000a017057890 */ /* 0x000fe4000fffe0ff */
[----:B------:R-:W-:Y:S01]  /*3920*/  UISETP.NE.AND UP0, UPT, UR4, 0x4, UPT ;  /* 0x000000040400788c */ /* 0x000fe2000bf05270 */
[----:B-1----:R-:W-:Y:S02]  /*3930*/  SEL R0, RZ, 0x1, P0 ;  /* 0x00000001ff007807 */ /* 0x002fe40000000000 */
[----:B------:R-:W-:Y:S01]  /*3940*/  SEL R10, R10, RZ, P0 ;  /* 0x000000ff0a0a7207 */ /* 0x000fe20000000000 */
[----:B------:R-:W-:Y:S01]  /*3950*/  USEL UR6, URZ, 0x1, UP0 ;  /* 0x00000001ff067887 */ /* 0x000fe20008000000 */
[----:B------:R-:W-:Y:S01]  /*3960*/  LOP3.LUT R9, R9, R0, RZ, 0x3c, !PT ;  /* 0x0000000009097212 */ /* 0x000fe200078e3cff */
[----:B------:R-:W-:Y:S01]  /*3970*/  USEL UR22, UR4, URZ, UP0 ;  /* 0x000000ff04167287 */ /* 0x000fe20008000000 */
[----:B------:R1:W-:Y:S03]  /*3980*/  UTCBAR [UR5], URZ ;  /* 0x000000ff050073e9 */ /* 0x0003e600080000ff */
[----:B------:R-:W-:Y:S01]  /*3990*/  LOP3.LUT R11, R11, UR6, RZ, 0x3c, !PT ;  /* 0x000000060b0b7c12 */ /* 0x000fe2000f8e3cff */
[----:B------:R-:W-:Y:S07]  /*39a0*/  @P1 BRA `(.L_x_65) ;  /* 0xfffffff800b01947 */ /* 0x000fee000383ffff */
[----:B------:R-:W2:Y:S01]  /*39b0*/  S2UR UR8, SR_CgaCtaId ;  /* 0x00000000000879c3 */ /* 0x000ea20000008800 */
[----:B------:R-:W-:Y:S01]  /*39c0*/  ELECT P0, URZ, PT ;  /* 0x0000000000ff782f */ /* 0x000fe20003800000 */
[----:B------:R-:W-:Y:S01]  /*39d0*/  IMAD.MOV.U32 R0, RZ, RZ, 0x1 ;  /* 0x00000001ff007424 */ /* 0x000fe200078e00ff */
[----:B------:R-:W-:Y:S01]  /*39e0*/  UIADD3 UR17, UPT, UPT, UR17, 0xc0, URZ ;  /* 0x000000c011117890 */ /* 0x000fe2000fffe0ff */
[----:B------:R-:W-:Y:S01]  /*39f0*/  SHF.L.U32 R3, R11, 0x1f, RZ ;  /* 0x0000001f0b037819 */ /* 0x000fe200000006ff */
[----:B------:R-:W-:-:S03]  /*3a00*/  UMOV UR4, 0x40 ;  /* 0x0000004000047882 */ /* 0x000fc60000000000 */
[----:B------:R-:W-:Y:S01]  /*3a10*/  UVIRTCOUNT.DEALLOC.SMPOOL 0x80 ;  /* 0x000000800000784c */ /* 0x000fe20000000000 */
[----:B--2---:R-:W-:Y:S02]  /*3a20*/  ULEA UR8, UR8, UR4, 0x18 ;  /* 0x0000000408087291 */ /* 0x004fe4000f8ec0ff */
[----:B------:R-:W-:-:S07]  /*3a30*/  ULEA UR4, UR22, UR17, 0x3 ;  /* 0x0000001116047291 */ /* 0x000fce000f8e18ff */
[----:B------:R2:W-:Y:S02]  /*3a40*/  @P0 STS.U8 [UR8+0x1c], R0 ;  /* 0x00001c00ff000988 */ /* 0x0005e40008000008 */
[----:B------:R-:W4:Y:S02]  /*3a50*/  SYNCS.PHASECHK.TRANS64.TRYWAIT P0, [UR4], R3 ;  /* 0x00000003ff0075a7 */ /* 0x000f240008001104 */
[----:B--2-4-:R-:W-:Y:S05]  /*3a60*/  @!P0 BRA `(.L_x_66) ;  /* 0x00000060000c8947 */ /* 0x014fea0003800000 */
.L_x_155:
[----:B------:R-:W-:-:S04]  /*3a70*/  UIADD3 UR4, UPT, UPT, UR22, 0x1, URZ ;  /* 0x0000000116047890 */ /* 0x000fc8000fffe0ff */
[----:B------:R-:W-:-:S04]  /*3a80*/  UISETP.NE.AND UP0, UPT, UR4, 0x4, UPT ;  /* 0x000000040400788c */ /* 0x000fc8000bf05270 */
[----:B------:R-:W-:Y:S02]  /*3a90*/  USEL UR6, URZ, 0x1, UP0 ;  /* 0x00000001ff067887 */ /* 0x000fe40008000000 */
[----:B------:R-:W-:-:S04]  /*3aa0*/  USEL UR4, UR4, URZ, UP0 ;  /* 0x000000ff04047287 */ /* 0x000fc80008000000 */
[----:B-1----:R-:W-:Y:S01]  /*3ab0*/  ULEA UR5, UR4, UR17, 0x3 ;  /* 0x0000001104057291 */ /* 0x002fe2000f8e18ff */
[----:B------:R-:W-:-:S04]  /*3ac0*/  LOP3.LUT R2, R11, UR6, RZ, 0x3c, !PT ;  /* 0x000000060b027c12 */ /* 0x000fc8000f8e3cff */
[----:B--2---:R-:W-:-:S04]  /*3ad0*/  SHF.L.U32 R3, R2, 0x1f, RZ ;  /* 0x0000001f02037819 */ /* 0x004fc800000006ff */
[----:B------:R-:W1:Y:S02]  /*3ae0*/  SYNCS.PHASECHK.TRANS64.TRYWAIT P0, [UR5], R3 ;  /* 0x00000003ff0075a7 */ /* 0x000e640008001105 */
[----:B-1----:R-:W-:Y:S05]  /*3af0*/  @!P0 BRA `(.L_x_67) ;  /* 0x0000006000008947 */ /* 0x002fea0003800000 */
.L_x_157:
        /* <DEDUP_REMOVED lines=9> */
.L_x_159:
[----:B------:R-:W-:-:S04]  /*3b90*/  UIADD3 UR4, UPT, UPT, UR4, 0x1, URZ ;  /* 0x0000000104047890 */ /* 0x000fc8000fffe0ff */
[----:B------:R-:W-:-:S04]  /*3ba0*/  UISETP.NE.AND UP0, UPT, UR4, 0x4, UPT ;  /* 0x000000040400788c */ /* 0x000fc8000bf05270 */
[----:B------:R-:W-:Y:S02]  /*3bb0*/  USEL UR5, URZ, 0x1, UP0 ;  /* 0x00000001ff057887 */ /* 0x000fe40008000000 */
[----:B------:R-:W-:-:S04]  /*3bc0*/  USEL UR4, UR4, URZ, UP0 ;  /* 0x000000ff04047287 */ /* 0x000fc80008000000 */
[----:B------:R-:W-:Y:S01]  /*3bd0*/  ULEA UR4, UR4, UR17, 0x3 ;  /* 0x0000001104047291 */ /* 0x000fe2000f8e18ff */
[----:B-1----:R-:W-:-:S04]  /*3be0*/  LOP3.LUT R3, R2, UR5, RZ, 0x3c, !PT ;  /* 0x0000000502037c12 */ /* 0x002fc8000f8e3cff */
[----:B------:R-:W-:-:S04]  /*3bf0*/  SHF.L.U32 R3, R3, 0x1f, RZ ;  /* 0x0000001f03037819 */ /* 0x000fc800000006ff */
[----:B------:R-:W1:Y:S02]  /*3c00*/  SYNCS.PHASECHK.TRANS64.TRYWAIT P0, [UR4], R3 ;  /* 0x00000003ff0075a7 */ /* 0x000e640008001104 */
[----:B-1----:R-:W-:Y:S05]  /*3c10*/  @!P0 BRA `(.L_x_69) ;  /* 0x0000005c00e88947 */ /* 0x002fea0003800000 */
.L_x_161:
[----:B------:R-:W-:Y:S01]  /*3c20*/  NOP ;  /* 0x0000000000007918 */ /* 0x000fe20000000000 */
[----:B-1----:R-:W1:Y:S01]  /*3c30*/  LDS R0, [UR8+0x14] ;  /* 0x00001408ff007984 */ /* 0x002e620008000800 */
[----:B------:R-:W-:Y:S01]  /*3c40*/  ULOP3.LUT UR4, UR30, 0xffff, URZ, 0xc0, !UPT ;  /* 0x0000ffff1e047892 */ /* 0x000fe2000f8ec0ff */
[----:B------:R-:W-:Y:S01]  /*3c50*/  UMOV UR5, 0xffff ;  /* 0x0000ffff00057882 */ /* 0x000fe20000000000 */
[----:B------:R-:W-:Y:S02]  /*3c60*/  UMOV UR6, 0x1 ;  /* 0x0000000100067882 */ /* 0x000fe40000000000 */
[----:B------:R-:W-:-:S04]  /*3c70*/  USHF.R.U32.HI UR4, URZ, 0x5, UR4 ;  /* 0x00000005ff047899 */ /* 0x000fc80008011604 */
[----:B------:R-:W-:Y:S02]  /*3c80*/  USHF.L.U32 UR5, UR5, UR4, URZ ;  /* 0x0000000405057299 */ /* 0x000fe400080006ff */
[----:B------:R-:W-:-:S04]  /*3c90*/  USHF.L.U32 UR4, UR6, UR4, URZ ;  /* 0x0000000406047299 */ /* 0x000fc800080006ff */
[----:B-1----:R-:W-:-:S04]  /*3ca0*/  LOP3.LUT R0, R0, UR5, RZ, 0xc0, !PT ;  /* 0x0000000500007c12 */ /* 0x002fc8000f8ec0ff */
[----:B------:R-:W-:-:S13]  /*3cb0*/  ISETP.NE.AND P0, PT, R0, UR5, PT ;  /* 0x0000000500007c0c */ /* 0x000fda000bf05270 */
[----:B------:R-:W-:Y:S05]  /*3cc0*/  @P0 BRA `(.L_x_70) ;  /* 0x0000000000580947 */ /* 0x000fea0003800000 */
[----:B------:R-:W1:Y:S02]  /*3cd0*/  LDS R0, [UR8+0x18] ;  /* 0x00001808ff007984 */ /* 0x000e640008000800 */
[----:B-1----:R-:W-:-:S04]  /*3ce0*/  LOP3.LUT R0, R0, UR4, RZ, 0xc0, !PT ;  /* 0x0000000400007c12 */ /* 0x002fc8000f8ec0ff */
[----:B------:R-:W-:-:S13]  /*3cf0*/  ISETP.NE.AND P0, PT, R0, UR4, PT ;  /* 0x0000000400007c0c */ /* 0x000fda000bf05270 */
[----:B------:R-:W-:Y:S05]  /*3d00*/  @P0 BRA `(.L_x_71) ;  /* 0x00000000003c0947 */ /* 0x000fea0003800000 */
[----:B------:R-:W1:Y:S01]  /*3d10*/  S2R R2, SR_LANEID ;  /* 0x0000000000027919 */ /* 0x000e620000000000 */
[----:B------:R-:W-:Y:S01]  /*3d20*/  ULOP3.LUT UR5, URZ, UR5, URZ, 0x33, !UPT ;  /* 0x00000005ff057292 */ /* 0x000fe2000f8e33ff */
[----:B------:R-:W-:Y:S01]  /*3d30*/  LOP3.LUT R4, RZ, UR4, RZ, 0x33, !PT ;  /* 0x00000004ff047c12 */ /* 0x000fe2000f8e33ff */
[----:B------:R-:W-:Y:S02]  /*3d40*/  VOTEU.ANY UR4, UPT, PT ;  /* 0x0000000000047886 */ /* 0x000fe400038e0100 */
[----:B------:R-:W-:Y:S01]  /*3d50*/  UFLO.U32 UR4, UR4 ;  /* 0x00000004000472bd */ /* 0x000fe200080e0000 */
[----:B------:R-:W2:Y:S01]  /*3d60*/  REDUX UR6, R4 ;  /* 0x00000000040673c4 */ /* 0x000ea20000000000 */
[----:B------:R-:W-:-:S06]  /*3d70*/  IMAD.U32 R0, RZ, RZ, UR5 ;  /* 0x00000005ff007e24 */ /* 0x000fcc000f8e00ff */
[----:B------:R4:W-:Y:S01]  /*3d80*/  UTCATOMSWS.AND URZ, UR5 ;  /* 0x0000000500ff79e3 */ /* 0x0009e20008000000 */
[----:B------:R-:W3:Y:S01]  /*3d90*/  REDUX UR7, R0 ;  /* 0x00000000000773c4 */ /* 0x000ee20000000000 */
[----:B-1----:R-:W-:Y:S01]  /*3da0*/  ISETP.EQ.U32.AND P0, PT, R2, UR4, PT ;  /* 0x0000000402007c0c */ /* 0x002fe2000bf02070 */
[----:B--2---:R-:W-:Y:S01]  /*3db0*/  IMAD.U32 R2, RZ, RZ, UR6 ;  /* 0x00000006ff027e24 */ /* 0x004fe2000f8e00ff */
[----:B---3--:R-:W-:-:S11]  /*3dc0*/  MOV R3, UR7 ;  /* 0x0000000700037c02 */ /* 0x008fd60008000f00 */
[----:B------:R4:W-:Y:S04]  /*3dd0*/  @P0 ATOMS.AND RZ, [UR8+0x14], R3 ;  /* 0x00001403ffff098c */ /* 0x0009e8000a800008 */
[----:B------:R4:W-:Y:S01]  /*3de0*/  @P0 ATOMS.AND RZ, [UR8+0x18], R2 ;  /* 0x00001802ffff098c */ /* 0x0009e2000a800008 */
[----:B------:R-:W-:Y:S05]  /*3df0*/  BRA `(.L_x_72) ;  /* 0x0000000000147947 */ /* 0x000fea0003800000 */
.L_x_71:
[----:B------:R-:W-:Y:S02]  /*3e00*/  MOV R2, 0x3e20 ;  /* 0x00003e2000027802 */ /* 0x000fe40000000f00 */
[----:B---3-5:R-:W-:Y:S05]  /*3e10*/  CALL.REL.NOINC `($__internal_0_$__cuda_sm10x_tcgen05_guardrail_trap_col_being_dealloced_not_returned_by_alloc) ;  /* 0x0000006000d07944 */ /* 0x028fea0003c00000 */
[----:B------:R-:W-:Y:S05]  /*3e20*/  BRA `(.L_x_72) ;  /* 0x0000000000087947 */ /* 0x000fea0003800000 */
.L_x_70:
[----:B------:R-:W-:Y:S02]  /*3e30*/  MOV R2, 0x3e50 ;  /* 0x00003e5000027802 */ /* 0x000fe40000000f00 */
[----:B---3-5:R-:W-:Y:S05]  /*3e40*/  CALL.REL.NOINC `($__internal_2_$__cuda_sm10x_tcgen05_guardrail_trap_unallocated_columns_being_dealloced) ;  /* 0x0000006000dc7944 */ /* 0x028fea0003c00000 */
.L_x_72:
[----:B------:R-:W-:Y:S01]  /*3e50*/  NOP ;  /* 0x0000000000007918 */ /* 0x000fe20000000000 */
[----:B----4-:R-:W-:Y:S05]  /*3e60*/  EXIT ;  /* 0x000000000000794d */ /* 0x010fea0003800000 */
.L_x_54:
[----:B------:R-:W-:-:S09]  /*3e70*/  UISETP.NE.OR UP0, UPT, UR17, 0x3, !UP3 ;  /* 0x000000031100788c */ /* 0x000fd2000df05670 */
[----:B------:R-:W-:Y:S05]  /*3e80*/  BRA.U UP0, `(.L_x_73) ;  /* 0x00000011005c7547 */ /* 0x000fea000b800000 */
[----:B------:R-:W2:Y:S01]  /*3e90*/  S2UR UR10, SR_CgaCtaId ;  /* 0x00000000000a79c3 */ /* 0x000ea20000008800 */
[----:B------:R-:W3:Y:S01]  /*3ea0*/  LDCU UR31, c[0x0][0x370] ;  /* 0x00006e00ff1f77ac */ /* 0x000ee20008000800 */
[----:B------:R-:W-:Y:S02]  /*3eb0*/  HFMA2 R13, -RZ, RZ, 0, 0 ;  /* 0x00000000ff0d7431 */ /* 0x000fe400000001ff */
[----:B------:R-:W-:Y:S01]  /*3ec0*/  IMAD.MOV.U32 R15, RZ, RZ, 0x1 ;  /* 0x00000001ff0f7424 */ /* 0x000fe200078e00ff */
[----:B------:R-:W-:Y:S01]  /*3ed0*/  MOV R7, 0x2000 ;  /* 0x0000200000077802 */ /* 0x000fe20000000f00 */
[----:B------:R-:W3:Y:S01]  /*3ee0*/  LDCU.128 UR44, c[0x0][0xb10] ;  /* 0x00016200ff2c77ac */ /* 0x000ee20008000c00 */
[----:B------:R-:W-:Y:S01]  /*3ef0*/  IMAD.MOV.U32 R14, RZ, RZ, RZ ;  /* 0x000000ffff0e7224 */ /* 0x000fe200078e00ff */
[----:B------:R-:W4:Y:S01]  /*3f00*/  LDC.64 R16, c[0x0][0x348] ;  /* 0x0000d200ff107b82 */ /* 0x000f220000000a00 */
[----:B------:R-:W1:Y:S01]  /*3f10*/  LDCU UR30, c[0x0][0x374] ;  /* 0x00006e80ff1e77ac */ /* 0x000e620008000800 */
[----:B------:R-:W2:Y:S06]  /*3f20*/  LDCU UR15, c[0x0][0xb0c] ;  /* 0x00016180ff0f77ac */ /* 0x000eac0008000800 */
[----:B------:R-:W4:Y:S01]  /*3f30*/  LDC.64 R2, c[0x0][0x888] ;  /* 0x00022200ff027b82 */ /* 0x000f220000000a00 */
[----:B------:R-:W4:Y:S01]  /*3f40*/  LDCU UR49, c[0x0][0xb20] ;  /* 0x00016400ff3177ac */ /* 0x000f220008000800 */
[----:B------:R-:W4:Y:S06]  /*3f50*/  LDCU UR4, c[0x0][0xb30] ;  /* 0x00016600ff0477ac */ /* 0x000f2c0008000800 */
[----:B------:R-:W4:Y:S01]  /*3f60*/  LDC.64 R4, c[0x0][0x890] ;  /* 0x00022400ff047b82 */ /* 0x000f220000000a00 */
[----:B------:R-:W-:Y:S01]  /*3f70*/  UMOV UR21, 0x400 ;  /* 0x0000040000157882 */ /* 0x000fe20000000000 */
[----:B---3--:R-:W-:-:S02]  /*3f80*/  UIMAD.WIDE.U32 UR6, UR31, UR44, URZ ;  /* 0x0000002c1f0672a5 */ /* 0x008fc4000f8e00ff */
[----:B-1----:R-:W-:Y:S02]  /*3f90*/  UIMAD.WIDE.U32 UR8, UR30, UR47, URZ ;  /* 0x0000002f1e0872a5 */ /* 0x002fe4000f8e00ff */
[----:B--2---:R-:W-:Y:S02]  /*3fa0*/  ULEA UR21, UR10, UR21, 0x18 ;  /* 0x000000150a157291 */ /* 0x004fe4000f8ec0ff */
[----:B------:R-:W-:Y:S02]  /*3fb0*/  UPLOP3.LUT UP3, UPT, UPT, UPT, UPT, 0x40, 0x4 ;  /* 0x000000000004789c */ /* 0x000fe40003f6e870 */
[----:B------:R-:W-:Y:S02]  /*3fc0*/  UIADD3 UR37, UPT, UPT, UR21, 0x48, URZ ;  /* 0x0000004815257890 */ /* 0x000fe4000fffe0ff */
[----:B------:R-:W-:Y:S02]  /*3fd0*/  UIADD3 UR33, UPT, UPT, UR21, 0x30, URZ ;  /* 0x0000003015217890 */ /* 0x000fe4000fffe0ff */
[----:B------:R-:W-:-:S02]  /*3fe0*/  UIADD3 UR25, UPT, UPT, UR21, 0x38, URZ ;  /* 0x0000003815197890 */ /* 0x000fc4000fffe0ff */
[----:B------:R-:W-:Y:S01]  /*3ff0*/  UIADD3 UR17, UPT, UPT, UR21, 0x40, URZ ;  /* 0x0000004015117890 */ /* 0x000fe2000fffe0ff */
[----:B------:R-:W-:Y:S01]  /*4000*/  UMOV UR6, UR7 ;  /* 0x0000000700067c82 */ /* 0x000fe20008000000 */
[----:B------:R-:W-:Y:S01]  /*4010*/  UMOV UR41, UR9 ;  /* 0x0000000900297c82 */ /* 0x000fe20008000000 */
[----:B------:R-:W-:Y:S02]  /*4020*/  UISETP.GE.AND UP0, UPT, UR42, 0x1, UPT ;  /* 0x000000012a00788c */ /* 0x000fe4000bf06270 */
[----:B------:R-:W-:Y:S01]  /*4030*/  UISETP.NE.AND UP4, UPT, UR42, 0x1, UPT ;  /* 0x000000012a00788c */ /* 0x000fe2000bf85270 */
[----:B------:R-:W1:Y:S01]  /*4040*/  LDCU.64 UR22, c[0x0][0xb28] ;  /* 0x00016500ff1677ac */ /* 0x000e620008000a00 */
[----:B------:R-:W-:Y:S02]  /*4050*/  UISETP.NE.AND UP6, UPT, UR15, 0x1, UPT ;  /* 0x000000010f00788c */ /* 0x000fe4000bfc5270 */
[----:B------:R-:W-:Y:S02]  /*4060*/  UISETP.NE.AND UP5, UPT, UR46, 0x1, UPT ;  /* 0x000000012e00788c */ /* 0x000fe4000bfa5270 */
[----:B------:R-:W-:-:S02]  /*4070*/  UPRMT UR37, UR10, 0x654, UR37 ;  /* 0x000006540a257896 */ /* 0x000fc40008000025 */
[----:B------:R-:W-:Y:S02]  /*4080*/  USHF.R.U32.HI UR43, URZ, UR45, UR6 ;  /* 0x0000002dff2b7299 */ /* 0x000fe40008011606 */
[----:B------:R-:W-:Y:S02]  /*4090*/  UPRMT UR40, UR10, 0x654, UR33 ;  /* 0x000006540a287896 */ /* 0x000fe40008000021 */
[----:B------:R-:W-:Y:S02]  /*40a0*/  UPRMT UR39, UR10, 0x654, UR25 ;  /* 0x000006540a277896 */ /* 0x000fe40008000019 */
[----:B------:R-:W-:Y:S02]  /*40b0*/  UPRMT UR38, UR10, 0x654, UR17 ;  /* 0x000006540a267896 */ /* 0x000fe40008000011 */
[----:B----4-:R-:W-:Y:S02]  /*40c0*/  USHF.R.U32.HI UR41, URZ, UR49, UR41 ;  /* 0x00000031ff297299 */ /* 0x010fe40008011629 */
[----:B------:R-:W-:-:S11]  /*40d0*/  UISETP.NE.AND UP2, UPT, UR4, 0x1, UPT ;  /* 0x000000010400788c */ /* 0x000fd6000bf45270 */
.L_x_84:
[C---:B------:R-:W-:Y:S02]  /*40e0*/  LEA R12, R14.reuse, UR21, 0x3 ;  /* 0x000000150e0c7c11 */ /* 0x040fe4000f8e18ff */
[----:B------:R-:W-:Y:S02]  /*40f0*/  SHF.L.U32 R9, R13, 0x1f, RZ ;  /* 0x0000001f0d097819 */ /* 0x000fe400000006ff */
[----:B------:R-:W-:Y:S02]  /*4100*/  LEA R10, R14, UR21, 0x4 ;  /* 0x000000150e0a7c11 */ /* 0x000fe4000f8e20ff */
[----:B--2---:R-:W2:Y:S02]  /*4110*/  SYNCS.PHASECHK.TRANS64.TRYWAIT P0, [R12+URZ+0x80], R9 ;  /* 0x000080090c0075a7 */ /* 0x004ea400080011ff */
[----:B--2---:R-:W-:Y:S05]  /*4120*/  @!P0 BRA `(.L_x_74) ;  /* 0x0000005800bc8947 */ /* 0x004fea0003800000 */
.L_x_162:
[----:B--2---:R-:W2:Y:S01]  /*4130*/  LDS.128 R8, [R10+0x110] ;  /* 0x000110000a087984 */ /* 0x004ea20000000c00 */
[----:B------:R-:W-:Y:S01]  /*4140*/  UISETP.GE.AND UP0, UPT, UR42, 0x1, UPT ;  /* 0x000000012a00788c */ /* 0x000fe2000bf06270 */
[----:B------:R-:W-:Y:S01]  /*4150*/  @!PT LDS RZ, [RZ] ;  /* 0x00000000fffff984 */ /* 0x000fe20000000800 */
[----:B------:R-:W-:Y:S01]  /*4160*/  @!PT LDS RZ, [RZ] ;  /* 0x00000000fffff984 */ /* 0x000fe20000000800 */
[----:B------:R-:W-:Y:S01]  /*4170*/  @!PT LDS RZ, [RZ] ;  /* 0x00000000fffff984 */ /* 0x000fe20000000800 */
[----:B------:R-:W-:Y:S01]  /*4180*/  @!PT LDS RZ, [RZ] ;  /* 0x00000000fffff984 */ /* 0x000fe20000000800 */
[----:B------:R3:W-:Y:S06]  /*4190*/  MEMBAR.ALL.CTA ;  /* 0x0000000000007992 */ /* 0x0007ec0000008000 */
[----:B---3--:R-:W3:Y:S01]  /*41a0*/  FENCE.VIEW.ASYNC.S ;  /* 0x00000000000073c6 */ /* 0x008ee20000000000 */
[----:B--2---:R-:W-:Y:S11]  /*41b0*/  LOP3.LUT P0, RZ, R10, 0x1, RZ, 0xc0, !PT ;  /* 0x000000010aff7812 */ /* 0x004ff6000780c0ff */
[----:B------:R-:W-:Y:S02]  /*41c0*/  @!UPT UIADD3 URZ, UPT, UPT, URZ, URZ, URZ ;  /* 0x000000fffffff290 */ /* 0x000fe4000fffe0ff */
[----:B---3--:R-:W-:Y:S01]  /*41d0*/  VOTEU.ANY UP1, P0 ;  /* 0x0000000000ff7886 */ /* 0x008fe20000020100 */
[----:B------:R-:W-:Y:S11]  /*41e0*/  PLOP3.LUT P0, PT, PT, PT, UP1, 0x80, 0x8 ;  /* 0x000000000008781c */ /* 0x000ff60003f0f018 */
[----:B------:R-:W-:Y:S02]  /*41f0*/  @!UPT UIADD3 URZ, UPT, UPT, URZ, URZ, URZ ;  /* 0x000000fffffff290 */ /* 0x000fe4000fffe0ff */
[----:B------:R-:W-:Y:S02]  /*4200*/  @P0 SHF.R.U32.HI R0, RZ, 0x10, R9 ;  /* 0x00000010ff000819 */ /* 0x000fe40000011609 */
[----:B------:R-:W-:Y:S02]  /*4210*/  @P0 MOV R6, R8 ;  /* 0x0000000800060202 */ /* 0x000fe40000000f00 */
[----:B------:R-:W-:Y:S01]  /*4220*/  @P0 R2UR UR4, R0 ;  /* 0x00000000000402ca */ /* 0x000fe200000e0000 */
[----:B------:R-:W-:Y:S01]  /*4230*/  VIADD R0, R12, 0x90 ;  /* 0x000000900c007836 */ /* 0x000fe20000000000 */
[----:B------:R-:W-:Y:S02]  /*4240*/  @P0 LOP3.LUT R8, R9, 0xffff, RZ, 0xc0, !PT ;  /* 0x0000ffff09080812 */ /* 0x000fe400078ec0ff */
[----:B------:R-:W-:Y:S02]  /*4250*/  @P0 R2UR UR6, R6 ;  /* 0x00000000060602ca */ /* 0x000fe400000e0000 */
[----:B------:R-:W-:Y:S02]  /*4260*/  PRMT R0, RZ, 0x654, R0 ;  /* 0x00000654ff007816 */ /* 0x000fe40000000000 */
[----:B------:R-:W-:Y:S02]  /*4270*/  @P0 R2UR UR5, R8 ;  /* 0x00000000080502ca */ /* 0x000fe400000e0000 */
[----:B------:R2:W-:Y:S03]  /*4280*/  SYNCS.ARRIVE.TRANS64.RED.A1T0 RZ, [R0+URZ], RZ ;  /* 0x000000ff00ff79a7 */ /* 0x0005e600081004ff */
[----:B------:R-:W-:Y:S04]  /*4290*/  @UP1 UMOV UR29, UR4 ;  /* 0x00000004001d1c82 */ /* 0x000fe80008000000 */
[----:B------:R-:W-:Y:S04]  /*42a0*/  @UP1 UMOV UR14, UR6 ;  /* 0x00000006000e1c82 */ /* 0x000fe80008000000 */
[----:B------:R-:W-:Y:S01]  /*42b0*/  @UP1 UMOV UR13, UR5 ;  /* 0x00000005000d1c82 */ /* 0x000fe20008000000 */
[----:B------:R-:W-:Y:S05]  /*42c0*/  BRA.U !UP0, `(.L_x_75) ;  /* 0x0000000108a47547 */ /* 0x000fea000b800000 */
[----:B------:R-:W-:Y:S02]  /*42d0*/  UIMAD.WIDE.U32 UR18, UR13, UR47, URZ ;  /* 0x0000002f0d1272a5 */ /* 0x000fe4000f8e00ff */
[----:B------:R-:W-:Y:S02]  /*42e0*/  UIMAD.WIDE.U32 UR26, UR14, UR44, URZ ;  /* 0x0000002c0e1a72a5 */ /* 0x000fe4000f8e00ff */
[----:B------:R-:W-:Y:S02]  /*42f0*/  USEL UR4, UR30, UR41, !UP5 ;  /* 0x000000291e047287 */ /* 0x000fe4000e800000 */
[----:B------:R-:W-:Y:S02]  /*4300*/  USEL UR7, UR31, UR43, !UP6 ;  /* 0x0000002b1f077287 */ /* 0x000fe4000f000000 */
[----:B-1----:R-:W-:Y:S02]  /*4310*/  UIMAD.WIDE.U32 UR8, UR4, UR22, URZ ;  /* 0x00000016040872a5 */ /* 0x002fe4000f8e00ff */
[----:B------:R-:W-:Y:S01]  /*4320*/  UIMAD.WIDE.U32 UR10, UR7, UR22, URZ ;  /* 0x00000016070a72a5 */ /* 0x000fe2000f8e00ff */
[----:B------:R-:W-:Y:S02]  /*4330*/  UMOV UR5, UR19 ;  /* 0x0000001300057c82 */ /* 0x000fe40008000000 */
[----:B------:R-:W-:Y:S03]  /*4340*/  USHF.R.U32.HI UR6, URZ, UR49, UR5 ;  /* 0x00000031ff067299 */ /* 0x000fe60008011605 */
[----:B------:R-:W-:Y:S01]  /*4350*/  UMOV UR5, UR27 ;  /* 0x0000001b00057c82 */ /* 0x000fe20008000000 */
[----:B------:R-:W-:Y:S02]  /*4360*/  USEL UR6, UR13, UR6, !UP5 ;  /* 0x000000060d067287 */ /* 0x000fe4000e800000 */
[----:B------:R-:W-:Y:S03]  /*4370*/  USHF.R.U32.HI UR12, URZ, UR45, UR5 ;  /* 0x0000002dff0c7299 */ /* 0x000fe60008011605 */
[----:B------:R-:W-:Y:S02]  /*4380*/  UMOV UR5, UR9 ;  /* 0x0000000900057c82 */ /* 0x000fe40008000000 */
[----:B------:R-:W-:Y:S03]  /*4390*/  @UP4 USHF.R.U32.HI UR4, URZ, UR23, UR5 ;  /* 0x00000017ff044299 */ /* 0x000fe60008011605 */
[----:B------:R-:W-:Y:S01]  /*43a0*/  UMOV UR5, UR11 ;  /* 0x0000000b00057c82 */ /* 0x000fe20008000000 */
[----:B------:R-:W-:Y:S02]  /*43b0*/  UIMAD UR4, UR42, UR4, URZ ;  /* 0x000000042a0472a4 */ /* 0x000fe4000f8e02ff */
[----:B------:R-:W-:Y:S02]  /*43c0*/  @UP4 USHF.R.U32.HI UR7, URZ, UR23, UR5 ;  /* 0x00000017ff074299 */ /* 0x000fe40008011605 */
[----:B------:R-:W-:Y:S02]  /*43d0*/  UIMAD.WIDE.U32 UR10, UR6, UR22, URZ ;  /* 0x00000016060a72a5 */ /* 0x000fe4000f8e00ff */
[----:B------:R-:W-:Y:S02]  /*43e0*/  USEL UR5, UR14, UR12, !UP6 ;  /* 0x0000000c0e057287 */ /* 0x000fe4000f000000 */
[----:B------:R-:W-:Y:S02]  /*43f0*/  UIMAD UR8, UR42, UR7, URZ ;  /* 0x000000072a0872a4 */ /* 0x000fe4000f8e02ff */
[----:B------:R-:W-:Y:S03]  /*4400*/  UISETP.GE.AND UP0, UPT, UR6, UR4, UPT ;  /* 0x000000040600728c */ /* 0x000fe6000bf06270 */
[----:B------:R-:W-:Y:S01]  /*4410*/  UMOV UR4, UR11 ;  /* 0x0000000b00047c82 */ /* 0x000fe20008000000 */
[----:B------:R-:W-:Y:S02]  /*4420*/  UISETP.GE.OR UP0, UPT, UR5, UR8, UP0 ;  /* 0x000000080500728c */ /* 0x000fe40008706670 */
[----:B------:R-:W-:Y:S02]  /*4430*/  USHF.R.U32.HI UR4, URZ, UR23, UR4 ;  /* 0x00000017ff047299 */ /* 0x000fe40008011604 */
[----:B------:R-:W-:Y:S02]  /*4440*/  UIMAD.WIDE.U32 UR8, UR5, UR22, URZ ;  /* 0x00000016050872a5 */ /* 0x000fe4000f8e00ff */
[----:B------:R-:W-:Y:S04]  /*4450*/  USEL UR10, UR6, UR4, !UP4 ;  /* 0x00000004060a7287 */ /* 0x000fe8000e000000 */
[----:B------:R-:W-:Y:S01]  /*4460*/  UIADD3 UR11, UPT, UPT, -UR10, URZ, URZ ;  /* 0x000000ff0a0b7290 */ /* 0x000fe2000fffe1ff */
[----:B------:R-:W-:Y:S02]  /*4470*/  @!UP0 UMOV UR4, UR9 ;  /* 0x0000000900048c82 */ /* 0x000fe40008000000 */
[----:B------:R-:W-:Y:S02]  /*4480*/  @!UP0 USHF.R.U32.HI UR4, URZ, UR23, UR4 ;  /* 0x00000017ff048299 */ /* 0x000fe40008011604 */
[----:B------:R-:W-:Y:S02]  /*4490*/  UIMAD UR8, UR42, UR11, UR6 ;  /* 0x0000000b2a0872a4 */ /* 0x000fe4000f8e0206 */
[----:B------:R-:W-:Y:S04]  /*44a0*/  @!UP0 USEL UR4, UR5, UR4, !UP4 ;  /* 0x0000000405048287 */ /* 0x000fe8000e000000 */
[----:B------:R-:W-:Y:S02]  /*44b0*/  @!UP0 UIMAD UR8, UR7, UR8, UR4 ;  /* 0x00000008070882a4 */ /* 0x000fe4000f8e0204 */
[----:B------:R-:W-:Y:S02]  /*44c0*/  @!UP0 UIADD3 UR9, UPT, UPT, UR10, -UR4, URZ ;  /* 0x800000040a098290 */ /* 0x000fe4000fffe0ff */
[----:B------:R-:W-:Y:S02]  /*44d0*/  UIADD3 UR4, UPT, UPT, -UR5, URZ, URZ ;  /* 0x000000ff05047290 */ /* 0x000fe4000fffe1ff */
[----:B------:R-:W-:Y:S02]  /*44e0*/  UIADD3 UR7, UPT, UPT, -UR6, URZ, URZ ;  /* 0x000000ff06077290 */ /* 0x000fe4000fffe1ff */
[----:B------:R-:W-:Y:S02]  /*44f0*/  @!UP0 UIMAD UR6, UR9, UR42, UR5 ;  /* 0x0000002a090682a4 */ /* 0x000fe4000f8e0205 */
[----:B------:R-:W-:Y:S02]  /*4500*/  UIMAD UR14, UR15, UR4, UR14 ;  /* 0x000000040f0e72a4 */ /* 0x000fe4000f8e020e */
[----:B------:R-:W-:Y:S01]  /*4510*/  UIMAD UR13, UR46, UR7, UR13 ;  /* 0x000000072e0d72a4 */ /* 0x000fe2000f8e020d */
[----:B------:R-:W-:Y:S02]  /*4520*/  @!UP0 UMOV UR5, UR8 ;  /* 0x0000000800058c82 */ /* 0x000fe40008000000 */
[----:B------:R-:W-:Y:S02]  /*4530*/  UIMAD UR14, UR5, UR15, UR14 ;  /* 0x0000000f050e72a4 */ /* 0x000fe4000f8e020e */
[----:B------:R-:W-:Y:S11]  /*4540*/  UIMAD UR13, UR6, UR46, UR13 ;  /* 0x0000002e060d72a4 */ /* 0x000ff6000f8e020d */
[----:B------:R-:W-:Y:S01]  /*4550*/  @!UPT UIADD3 URZ, UPT, UPT, URZ, URZ, URZ ;  /* 0x000000fffffff290 */ /* 0x000fe2000fffe0ff */
.L_x_75:
[----:B------:R-:W3:Y:S01]  /*4560*/  @!UP2 LDCU.128 UR8, c[0x0][0xb10] ;  /* 0x00016200ff08a7ac */ /* 0x000ee20008000c00 */
[C---:B------:R-:W-:Y:S02]  /*4570*/  ISETP.NE.U32.AND P1, PT, R4.reuse, RZ, PT ;  /* 0x000000ff0400720c */ /* 0x040fe40003f25070 */
[----:B------:R-:W-:Y:S02]  /*4580*/  ISETP.NE.U32.AND P0, PT, R4, RZ, PT ;  /* 0x000000ff0400720c */ /* 0x000fe40003f05070 */
[C---:B------:R-:W-:Y:S02]  /*4590*/  ISETP.NE.AND.EX P1, PT, R5.reuse, RZ, PT, P1 ;  /* 0x000000ff0500720c */ /* 0x040fe40003f25310 */
[----:B------:R-:W-:Y:S01]  /*45a0*/  ISETP.NE.AND.EX P0, PT, R5, RZ, PT, P0 ;  /* 0x000000ff0500720c */ /* 0x000fe20003f05300 */
[----:B------:R-:W4:Y:S01]  /*45b0*/  @!UP2 LDCU UR5, c[0x0][0xb0c] ;  /* 0x00016180ff05a7ac */ /* 0x000f220008000800 */
[----:B------:R-:W-:Y:S01]  /*45c0*/  SHF.L.U32 R9, R15, 0x1f, RZ ;  /* 0x0000001f0f097819 */ /* 0x000fe200000006ff */
[----:B------:R-:W-:Y:S02]  /*45d0*/  USHF.L.U32 UR35, UR16, 0x6, URZ ;  /* 0x0000000610237899 */ /* 0x000fe400080006ff */
[----:B------:R-:W-:Y:S02]  /*45e0*/  USHF.L.U32 UR34, UR20, 0x8, URZ ;  /* 0x0000000814227899 */ /* 0x000fe400080006ff */
[----:B---3--:R-:W-:Y:S07]  /*45f0*/  UIMAD.WIDE.U32 UR6, UR14, UR8, URZ ;  /* 0x000000080e0672a5 */ /* 0x008fee000f8e00ff */
[----:B------:R-:W-:Y:S01]  /*4600*/  @!UP2 UMOV UR4, UR7 ;  /* 0x000000070004ac82 */ /* 0x000fe20008000000 */
[----:B----4-:R-:W-:Y:S02]  /*4610*/  @!UP2 UISETP.NE.AND UP0, UPT, UR5, 0x1, UPT ;  /* 0x000000010500a88c */ /* 0x010fe4000bf05270 */
[----:B------:R-:W-:Y:S02]  /*4620*/  @!UP2 USHF.R.U32.HI UR4, URZ, UR9, UR4 ;  /* 0x00000009ff04a299 */ /* 0x000fe40008011604 */
[----:B------:R-:W-:Y:S02]  /*4630*/  UIMAD.WIDE.U32 UR6, UR13, UR11, URZ ;  /* 0x0000000b0d0672a5 */ /* 0x000fe4000f8e00ff */
[----:B------:R-:W-:Y:S02]  /*4640*/  @!UP2 USEL UR8, UR14, UR4, !UP0 ;  /* 0x000000040e08a287 */ /* 0x000fe4000c000000 */
[----:B------:R-:W-:Y:S03]  /*4650*/  @!UP2 UISETP.NE.AND UP0, UPT, UR10, 0x1, UPT ;  /* 0x000000010a00a88c */ /* 0x000fe6000bf05270 */
[----:B------:R-:W-:Y:S02]  /*4660*/  @!UP2 UMOV UR6, UR7 ;  /* 0x000000070006ac82 */ /* 0x000fe40008000000 */
[----:B------:R-:W3:Y:S02]  /*4670*/  @!UP2 LDCU UR4, c[0x0][0xb20] ;  /* 0x00016400ff04a7ac */ /* 0x000ee40008000800 */
[----:B---3--:R-:W-:Y:S04]  /*4680*/  @!UP2 USHF.R.U32.HI UR6, URZ, UR4, UR6 ;  /* 0x00000004ff06a299 */ /* 0x008fe80008011606 */
[----:B------:R-:W-:Y:S04]  /*4690*/  @!UP2 USEL UR6, UR13, UR6, !UP0 ;  /* 0x000000060d06a287 */ /* 0x000fe8000c000000 */
[----:B------:R-:W-:Y:S02]  /*46a0*/  @!UP2 UIADD3 UR4, UPT, UPT, -UR8, UR6, URZ ;  /* 0x000000060804a290 */ /* 0x000fe4000fffe1ff */
[----:B------:R-:W-:Y:S02]  /*46b0*/  @!UP2 UIADD3 UR6, UPT, UPT, UR8, -UR6, URZ ;  /* 0x800000060806a290 */ /* 0x000fe4000fffe0ff */
[----:B------:R-:W-:Y:S02]  /*46c0*/  @!UP2 UIMAD UR14, UR4, UR5, UR14 ;  /* 0x00000005040ea2a4 */ /* 0x000fe4000f8e020e */
[----:B------:R-:W-:Y:S01]  /*46d0*/  @!UP2 UIMAD UR13, UR6, UR10, UR13 ;  /* 0x0000000a060da2a4 */ /* 0x000fe2000f8e020d */
[----:B------:R-:W-:Y:S11]  /*46e0*/  BRA.U UP3, `(.L_x_76) ;  /* 0x0000000103107547 */ /* 0x000ff6000b800000 */
[----:B--2---:R-:W-:Y:S04]  /*46f0*/  MOV R0, UR48 ;  /* 0x0000003000007c02 */ /* 0x004fe80008000f00 */
[----:B------:R-:W-:Y:S04]  /*4700*/  SHF.L.U32 R11, R0, 0x1f, RZ ;  /* 0x0000001f000b7819 */ /* 0x000fe800000006ff */
[----:B------:R-:W2:Y:S02]  /*4710*/  SYNCS.PHASECHK.TRANS64.TRYWAIT P2, [UR21+0x78], R11 ;  /* 0x0000780bff0075a7 */ /* 0x000ea40008041115 */
[----:B--2---:R-:W-:Y:S05]  /*4720*/  @!P2 BRA `(.L_x_77) ;  /* 0x000000540050a947 */ /* 0x004fea0003800000 */
.L_x_76:
[----:B------:R-:W-:Y:S05]  /*4730*/  @!P1 BRA `(.L_x_78) ;  /* 0x0000000000309947 */ /* 0x000fea0003800000 */
[----:B------:R-:W-:Y:S01]  /*4740*/  ISETP.NE.U32.AND P1, PT, R2, RZ, PT ;  /* 0x000000ff0200720c */ /* 0x000fe20003f25070 */
[----:B------:R-:W3:Y:S01]  /*4750*/  LDCU.64 UR4, c[0x0][0x358] ;  /* 0x00006b00ff0477ac */ /* 0x000ee20008000a00 */
[----:B------:R-:W-:Y:S02]  /*4760*/  IMAD.MOV.U32 R81, RZ, RZ, 0x1 ;  /* 0x00000001ff517424 */ /* 0x000fe400078e00ff */
[----:B------:R-:W-:Y:S11]  /*4770*/  ISETP.NE.AND.EX P1, PT, R3, RZ, PT, P1 ;  /* 0x000000ff0300720c */ /* 0x000ff60003f25310 */
[----:B------:R-:W-:Y:S02]  /*4780*/  @!UPT UIADD3 URZ, UPT, UPT, URZ, URZ, URZ ;  /* 0x000000fffffff290 */ /* 0x000fe4000fffe0ff */
[----:B--2---:R-:W2:Y:S01]  /*4790*/  @P1 LDC.64 R10, c[0x0][0x888] ;  /* 0x00022200ff0a1b82 */ /* 0x004ea20000000a00 */
[----:B------:R-:W-:Y:S04]  /*47a0*/  @P1 IMAD R0, R4, UR36, RZ ;  /* 0x0000002404001c24 */ /* 0x000fe8000f8e02ff */
[----:B--2---:R-:W-:Y:S04]  /*47b0*/  @P1 IMAD.WIDE R10, R0, 0x4, R10 ;  /* 0x00000004000a1825 */ /* 0x004fe800078e020a */
[----:B------:R-:W-:Y:S01]  /*47c0*/  HFMA2 R0, -RZ, RZ, 0, 5.9604644775390625e-08 ;  /* 0x00000001ff007431 */ /* 0x000fe200000001ff */
[----:B---3-5:R3:W5:Y:S04]  /*47d0*/  @P1 LDG.E R41, desc[UR4][R10.64] ;  /* 0x000000040a291981 */ /* 0x028768000c1e1900 */
[----:B------:R-:W-:Y:S01]  /*47e0*/  @!P1 PRMT R81, R0, 0x7610, R81 ;  /* 0x0000761000519816 */ /* 0x000fe20000000051 */
[----:B---3--:R-:W4:Y:S06]  /*47f0*/  @!P1 LDC R41, c[0x0][0x880] ;  /* 0x00022000ff299b82 */ /* 0x008f2c0000000800 */
.L_x_78:
[----:B----45:R-:W-:Y:S01]  /*4800*/  @!P0 FSETP.EQ.AND P1, PT, R41, RZ, PT ;  /* 0x000000ff2900820b */ /* 0x030fe20003f22000 */
[----:B------:R-:W-:Y:S01]  /*4810*/  @!UPT UIADD3 URZ, UPT, UPT, URZ, URZ, URZ ;  /* 0x000000fffffff290 */ /* 0x000fe2000fffe0ff */
[----:B------:R-:W-:Y:S11]  /*4820*/  @!P0 BRA `(.L_x_79) ;  /* 0x0000000000188947 */ /* 0x000ff60003800000 */
[----:B------:R-:W-:Y:S02]  /*4830*/  LOP3.LUT P0, RZ, R81, 0xff, RZ, 0xc0, !PT ;  /* 0x000000ff51ff7812 */ /* 0x000fe4000780c0ff */
[----:B------:R-:W-:Y:S04]  /*4840*/  ISETP.NE.U32.AND P1, PT, R2, RZ, PT ;  /* 0x000000ff0200720c */ /* 0x000fe80003f25070 */
[----:B------:R-:W-:Y:S04]  /*4850*/  ISETP.NE.AND.EX P1, PT, R3, RZ, PT, P1 ;  /* 0x000000ff0300720c */ /* 0x000fe80003f25310 */
[----:B------:R-:W-:Y:S03]  /*4860*/  PLOP3.LUT P1, PT, P1, PT, PT, 0x8, 0x80 ;  /* 0x000000000080781c */ /* 0x000fe60000f2e170 */
[----:B------:R-:W-:Y:S11]  /*4870*/  @P0 FSETP.EQ.AND P1, PT, R41, RZ, PT ;  /* 0x000000ff2900020b */ /* 0x000ff60003f22000 */
[----:B------:R-:W-:Y:S02]  /*4880*/  @!UPT UIADD3 URZ, UPT, UPT, URZ, URZ, URZ ;  /* 0x000000fffffff290 */ /* 0x000fe4000fffe0ff */
.L_x_79:
[----:B------:R-:W3:Y:S01]  /*4890*/  SYNCS.PHASECHK.TRANS64.TRYWAIT P2, [UR21+0x50], R9 ;  /* 0x00005009ff0075a7 */ /* 0x000ee20008041115 */
[----:B------:R-:W-:Y:S04]  /*48a0*/  ELECT P0, URZ, PT ;  /* 0x0000000000ff782f */ /* 0x000fe80003800000 */
[----:B------:R-:W-:Y:S11]  /*48b0*/  PLOP3.LUT P1, PT, P1, P0, PT, 0xf2, 0x2f ;  /* 0x00000000002f781c */ /* 0x000ff60000f21e72 */
[----:B------:R-:W-:Y:S02]  /*48c0*/  @!UPT UIADD3 URZ, UPT, UPT, URZ, URZ, URZ ;  /* 0x000000fffffff290 */ /* 0x000fe4000fffe0ff */
[----:B------:R-:W-:Y:S05]  /*48d0*/  @!P1 IADD3 R8, P0, PT, R16, 0x580, RZ ;  /* 0x0000058010089810 */ /* 0x000fea0007f1e0ff */
[----:B------:R-:W-:Y:S01]  /*48e0*/  @!P1 IMAD.X R6, RZ, RZ, R17, P0 ;  /* 0x000000ffff069224 */ /* 0x000fe200000e0611 */
[----:B---3--:R-:W-:Y:S07]  /*48f0*/  @!P2 BRA `(.L_x_80) ;  /* 0x0000005000f4a947 */ /* 0x008fee0003800000 */
.L_x_165:
[----:B------:R-:W-:Y:S01]  /*4900*/  @!P1 R2UR UR5, R8 ;  /* 0x00000000080592ca */ /* 0x000fe200000e0000 */
[----:B------:R-:W-:Y:S01]  /*4910*/  VOTEU.ALL UP0, P1 ;  /* 0x0000000000ff7886 */ /* 0x000fe20000800000 */
[----:B------:R-:W-:Y:S01]  /*4920*/  @!P1 R2UR UR4, R6 ;  /* 0x00000000060492ca */ /* 0x000fe200000e0000 */
[----:B--2---:R-:W-:Y:S01]  /*4930*/  @!P1 IMAD.MOV.U32 R0, RZ, RZ, 0x2000 ;  /* 0x00002000ff009424 */ /* 0x004fe200078e00ff */
[----:B------:R-:W-:Y:S01]  /*4940*/  UMOV UR6, 0x0 ;  /* 0x0000000000067882 */ /* 0x000fe20000000000 */
[----:B------:R-:W-:Y:S01]  /*4950*/  UMOV UR7, 0x10000000 ;  /* 0x1000000000077882 */ /* 0x000fe20000000000 */
[----:B------:R-:W-:Y:S01]  /*4960*/  @!UP0 UIADD3 UR32, UPT, UPT, UR21, 0x400, URZ ;  /* 0x0000040015208890 */ /* 0x000fe2000fffe0ff */
[----:B------:R-:W-:Y:S01]  /*4970*/  @!P1 IADD3 R8, P0, PT, R16, 0x580, RZ ;  /* 0x0000058010089810 */ /* 0x000fe20007f1e0ff */
[----:B------:R-:W-:Y:S04]  /*4980*/  VOTEU.ALL UP0, P1 ;  /* 0x0000000000ff7886 */ /* 0x000fe80000800000 */
[----:B------:R-:W-:Y:S02]  /*4990*/  @!P1 IMAD.X R6, RZ, RZ, R17, P0 ;  /* 0x000000ffff069224 */ /* 0x000fe400000e0611 */
[----:B------:R-:W-:Y:S02]  /*49a0*/  IMAD.U32 R10, RZ, RZ, UR5 ;  /* 0x00000005ff0a7e24 */ /* 0x000fe4000f8e00ff */
[----:B------:R-:W-:Y:S03]  /*49b0*/  IMAD.U32 R11, RZ, RZ, UR4 ;  /* 0x00000004ff0b7e24 */ /* 0x000fe6000f8e00ff */
[----:B------:R-:W-:Y:S02]  /*49c0*/  @!P1 R2UR UR4, R10 ;  /* 0x000000000a0492ca */ /* 0x000fe400000e0000 */
[----:B------:R-:W-:Y:S11]  /*49d0*/  @!P1 R2UR UR5, R11 ;  /* 0x000000000b0592ca */ /* 0x000ff600000e0000 */
[----:B------:R-:W-:Y:S02]  /*49e0*/  @!UPT UIADD3 URZ, UPT, UPT, URZ, URZ, URZ ;  /* 0x000000fffffff290 */ /* 0x000fe4000fffe0ff */
[----:B------:R2:W-:Y:S01]  /*49f0*/  @!UP0 UTMALDG.3D [UR32], [UR4], desc[UR6] ;  /* 0x00000620040085b4 */ /* 0x0005e20008011000 */
[----:B------:R2:W-:Y:S01]  /*4a00*/  @!P1 SYNCS.ARRIVE.TRANS64.RED.A0TR RZ, [UR21+0x30], R0 ;  /* 0x00003000ffff99a7 */ /* 0x0005e20008300415 */
[----:B------:R-:W-:Y:S01]  /*4a10*/  SYNCS.ARRIVE.TRANS64.RED.A1T0 RZ, [UR40], RZ ;  /* 0x000000ffffff79a7 */ /* 0x000fe20008100428 */
[----:B------:R-:W3:Y:S02]  /*4a20*/  SYNCS.PHASECHK.TRANS64.TRYWAIT P2, [UR21+0x58], R9 ;  /* 0x00005809ff0075a7 */ /* 0x000ee40008041115 */
[----:B--23--:R-:W-:Y:S05]  /*4a30*/  @!P2 BRA `(.L_x_81) ;  /* 0x0000005000bca947 */ /* 0x00cfea0003800000 */
.L_x_167:
        /* <DEDUP_REMOVED lines=8> */
[----:B------:R-:W-:Y:S01]  /*4ac0*/  @!UP0 UIADD3 UR24, UPT, UPT, UR21, 0x2400, URZ ;  /* 0x0000240015188890 */ /* 0x000fe2000fffe0ff */
[----:B------:R-:W-:Y:S01]  /*4ad0*/  VOTEU.ALL UP0, P1 ;  /* 0x0000000000ff7886 */ /* 0x000fe20000800000 */
[----:B------:R-:W-:Y:S01]  /*4ae0*/  UMOV UR27, UR35 ;  /* 0x00000023001b7c82 */ /* 0x000fe20008000000 */
[----:B------:R-:W-:Y:S02]  /*4af0*/  UMOV UR28, UR36 ;  /* 0x00000024001c7c82 */ /* 0x000fe40008000000 */
[----:B------:R-:W-:Y:S02]  /*4b00*/  IMAD.U32 R10, RZ, RZ, UR5 ;  /* 0x00000005ff0a7e24 */ /* 0x000fe4000f8e00ff */
[----:B------:R-:W-:Y:S02]  /*4b10*/  IMAD.U32 R11, RZ, RZ, UR4 ;  /* 0x00000004ff0b7e24 */ /* 0x000fe4000f8e00ff */
[----:B------:R-:W-:Y:S01]  /*4b20*/  @!P1 IMAD.X R6, RZ, RZ, R17, P0 ;  /* 0x000000ffff069224 */ /* 0x000fe200000e0611 */
        /* <DEDUP_REMOVED lines=8> */
.L_x_169:
[----:B------:R-:W-:Y:S01]  /*4bb0*/  @!P1 R2UR UR5, R8 ;  /* 0x00000000080592ca */ /* 0x000fe200000e0000 */
[----:B------:R-:W-:Y:S01]  /*4bc0*/  VOTEU.ALL UP0, P1 ;  /* 0x0000000000ff7886 */ /* 0x000fe20000800000 */
[----:B------:R-:W-:Y:S01]  /*4bd0*/  @!P1 R2UR UR4, R6 ;  /* 0x00000000060492ca */ /* 0x000fe200000e0000 */
[----:B--2---:R-:W-:Y:S01]  /*4be0*/  @!P1 IMAD.MOV.U32 R0, RZ, RZ, 0x2000 ;  /* 0x00002000ff009424 */ /* 0x004fe200078e00ff */
[----:B------:R-:W-:Y:S01]  /*4bf0*/  UMOV UR6, 0x0 ;  /* 0x0000000000067882 */ /* 0x000fe20000000000 */
[----:B------:R-:W-:Y:S01]  /*4c00*/  UMOV UR7, 0x10000000 ;  /* 0x1000000000077882 */ /* 0x000fe20000000000 */
[----:B------:R-:W-:Y:S01]  /*4c10*/  @!UP0 UIADD3 UR18, UPT, UPT, UR34, 0x80, URZ ;  /* 0x0000008022128890 */ /* 0x000fe2000fffe0ff */
[----:B------:R-:W-:Y:S01]  /*4c20*/  VIADD R14, R14, 0x1 ;  /* 0x000000010e0e7836 */ /* 0x000fe20000000000 */
[----:B------:R-:W-:Y:S01]  /*4c30*/  @!UP0 UIADD3 UR16, UPT, UPT, UR21, 0x4400, URZ ;  /* 0x0000440015108890 */ /* 0x000fe2000fffe0ff */
[----:B------:R-:W-:Y:S01]  /*4c40*/  VOTEU.ALL UP0, P1 ;  /* 0x0000000000ff7886 */ /* 0x000fe20000800000 */
[----:B------:R-:W-:Y:S01]  /*4c50*/  UMOV UR19, UR35 ;  /* 0x0000002300137c82 */ /* 0x000fe20008000000 */
[----:B------:R-:W-:Y:S02]  /*4c60*/  UMOV UR20, UR36 ;  /* 0x0000002400147c82 */ /* 0x000fe40008000000 */
        /* <DEDUP_REMOVED lines=10> */
.L_x_171:
[----:B------:R-:W-:Y:S01]  /*4d10*/  @!P1 IADD3 R6, P0, PT, R16, 0x580, RZ ;  /* 0x0000058010069810 */ /* 0x000fe20007f1e0ff */
[----:B------:R-:W-:Y:S01]  /*4d20*/  VOTEU.ALL UP0, P1 ;  /* 0x0000000000ff7886 */ /* 0x000fe20000800000 */
[----:B------:R-:W-:Y:S01]  /*4d30*/  UMOV UR6, 0x0 ;  /* 0x0000000000067882 */ /* 0x000fe20000000000 */
[----:B------:R-:W-:Y:S01]  /*4d40*/  UMOV UR7, 0x10000000 ;  /* 0x1000000000077882 */ /* 0x000fe20000000000 */
[----:B------:R-:W-:Y:S01]  /*4d50*/  @!P1 R2UR UR5, R6 ;  /* 0x00000000060592ca */ /* 0x000fe200000e0000 */
[----:B--2---:R-:W-:Y:S01]  /*4d60*/  @!P1 IMAD.X R0, RZ, RZ, R17, P0 ;  /* 0x000000ffff009224 */ /* 0x004fe200000e0611 */
[----:B------:R-:W-:Y:S01]  /*4d70*/  @!UP0 UIADD3 UR10, UPT, UPT, UR34, 0xc0, URZ ;  /* 0x000000c0220a8890 */ /* 0x000fe2000fffe0ff */
[----:B------:R-:W-:Y:S01]  /*4d80*/  R2UR UR18, R83 ;  /* 0x00000000531272ca */ /* 0x000fe200000e0000 */
[----:B------:R-:W-:Y:S01]  /*4d90*/  @!UP0 UIADD3 UR8, UPT, UPT, UR21, 0x6400, URZ ;  /* 0x0000640015088890 */ /* 0x000fe2000fffe0ff */
[----:B------:R-:W-:Y:S01]  /*4da0*/  R2UR UR16, R84 ;  /* 0x00000000541072ca */ /* 0x000fe200000e0000 */
[----:B------:R-:W-:Y:S01]  /*4db0*/  @!UP0 UIADD3 UR9, UPT, UPT, UR21, 0x48, URZ ;  /* 0x0000004815098890 */ /* 0x000fe2000fffe0ff */
[----:B------:R-:W-:Y:S01]  /*4dc0*/  @!P1 R2UR UR4, R0 ;  /* 0x00000000000492ca */ /* 0x000fe200000e0000 */
[----:B------:R-:W-:Y:S01]  /*4dd0*/  VOTEU.ALL UP0, P1 ;  /* 0x0000000000ff7886 */ /* 0x000fe20000800000 */
[----:B------:R-:W-:Y:S01]  /*4de0*/  UMOV UR11, UR35 ;  /* 0x00000023000b7c82 */ /* 0x000fe20008000000 */
[----:B------:R-:W-:Y:S01]  /*4df0*/  UMOV UR12, UR36 ;  /* 0x00000024000c7c82 */ /* 0x000fe20008000000 */
[C---:B------:R-:W-:Y:S01]  /*4e00*/  ISETP.NE.AND P0, PT, R14.reuse, 0x2, PT ;  /* 0x000000020e00780c */ /* 0x040fe20003f05270 */
[----:B------:R-:W-:Y:S01]  /*4e10*/  UPLOP3.LUT UP3, UPT, UPT, UPT, UPT, 0x80, 0x8 ;  /* 0x000000000008789c */ /* 0x000fe20003f6f070 */
[----:B------:R-:W-:Y:S01]  /*4e20*/  IMAD.U32 R8, RZ, RZ, UR5 ;  /* 0x00000005ff087e24 */ /* 0x000fe2000f8e00ff */
[----:B------:R-:W-:Y:S01]  /*4e30*/  LOP3.LUT R15, R15, 0x1, RZ, 0x3c, !PT ;  /* 0x000000010f0f7812 */ /* 0x000fe200078e3cff */
[----:B------:R-:W-:Y:S01]  /*4e40*/  UMOV UR36, UR29 ;  /* 0x0000001d00247c82 */ /* 0x000fe20008000000 */
[----:B------:R-:W-:Y:S01]  /*4e50*/  SEL R0, RZ, 0x1, P0 ;  /* 0x00000001ff007807 */ /* 0x000fe20000000000 */
[----:B------:R-:W-:Y:S01]  /*4e60*/  UIADD3 UR20, UPT, UPT, UR13, UR18, URZ ;  /* 0x000000120d147290 */ /* 0x000fe2000fffe0ff */
[----:B------:R-:W-:Y:S01]  /*4e70*/  SEL R14, R14, RZ, P0 ;  /* 0x000000ff0e0e7207 */ /* 0x000fe20000000000 */
[----:B------:R-:W-:Y:S01]  /*4e80*/  UIADD3 UR16, UPT, UPT, UR14, UR16, URZ ;  /* 0x000000100e107290 */ /* 0x000fe2000fffe0ff */
[----:B------:R-:W-:Y:S01]  /*4e90*/  IMAD.U32 R9, RZ, RZ, UR4 ;  /* 0x00000004ff097e24 */ /* 0x000fe2000f8e00ff */
[----:B------:R-:W-:Y:S02]  /*4ea0*/  @!P1 R2UR UR4, R8 ;  /* 0x00000000080492ca */ /* 0x000fe400000e0000 */
[----:B------:R-:W-:Y:S02]  /*4eb0*/  LOP3.LUT R13, R13, R0, RZ, 0x3c, !PT ;  /* 0x000000000d0d7212 */ /* 0x000fe400078e3cff */
[----:B------:R-:W-:Y:S11]  /*4ec0*/  @!P1 R2UR UR5, R9 ;  /* 0x00000000090592ca */ /* 0x000ff600000e0000 */
[----:B------:R-:W-:Y:S02]  /*4ed0*/  @!UPT UIADD3 URZ, UPT, UPT, URZ, URZ, URZ ;  /* 0x000000fffffff290 */ /* 0x000fe4000fffe0ff */
[----:B------:R2:W-:Y:S01]  /*4ee0*/  @!UP0 UTMALDG.3D [UR8], [UR4], desc[UR6] ;  /* 0x00000608040085b4 */ /* 0x0005e20008011000 */
[----:B------:R2:W-:Y:S01]  /*4ef0*/  @!P1 SYNCS.ARRIVE.TRANS64.RED.A0TR RZ, [UR21+0x48], R7 ;  /* 0x00004807ffff99a7 */ /* 0x0005e20008300415 */
[----:B------:R-:W-:Y:S01]  /*4f00*/  SYNCS.ARRIVE.TRANS64.RED.A1T0 RZ, [UR37], RZ ;  /* 0x000000ffffff79a7 */ /* 0x000fe20008100425 */
[----:B------:R-:W-:Y:S05]  /*4f10*/  BRA.U UP1, `(.L_x_84) ;  /* 0xfffffff101707547 */ /* 0x000fea000b83ffff */
[----:B------:R-:W-:-:S04]  /*4f20*/  SHF.L.U32 R3, R15, 0x1f, RZ ;  /* 0x0000001f0f037819 */ /* 0x000fc800000006ff */
[----:B------:R-:W3:Y:S02]  /*4f30*/  SYNCS.PHASECHK.TRANS64.TRYWAIT P0, [UR21+0x50], R3 ;  /* 0x00005003ff0075a7 */ /* 0x000ee40008001115 */
[----:B---3--:R-:W-:Y:S05]  /*4f40*/  @!P0 BRA `(.L_x_85) ;  /* 0x0000004c00c08947 */ /* 0x008fea0003800000 */
.L_x_173:
[----:B------:R-:W4:Y:S02]  /*4f50*/  SYNCS.PHASECHK.TRANS64.TRYWAIT P0, [UR21+0x58], R3 ;  /* 0x00005803ff0075a7 */ /* 0x000f240008001115 */
[----:B----4-:R-:W-:Y:S05]  /*4f60*/  @!P0 BRA `(.L_x_86) ;  /* 0x0000004c00d08947 */ /* 0x010fea0003800000 */
.L_x_175:
[----:B------:R-:W4:Y:S02]  /*4f70*/  SYNCS.PHASECHK.TRANS64.TRYWAIT P0, [UR21+0x60], R3 ;  /* 0x00006003ff0075a7 */ /* 0x000f240008001115 */
[----:B----4-:R-:W-:Y:S05]  /*4f80*/  @!P0 BRA `(.L_x_87) ;  /* 0x0000004c00e08947 */ /* 0x010fea0003800000 */
.L_x_177:
[----:B---3--:R-:W-:-:S07]  /*4f90*/  MOV R0, UR21 ;  /* 0x0000001500007c02 */ /* 0x008fce0008000f00 */
.L_x_88:
[----:B---3--:R-:W-:-:S04]  /*4fa0*/  SHF.L.U32 R3, R15, 0x1f, RZ ;  /* 0x0000001f0f037819 */ /* 0x008fc800000006ff */
[----:B------:R3:W4:Y:S03]  /*4fb0*/  SYNCS.PHASECHK.TRANS64.TRYWAIT P0, [R0+URZ+0x68], R3 ;  /* 0x00006803000075a7 */ /* 0x00072600080011ff */
[----:B----4-:R-:W-:Y:S05]  /*4fc0*/  @!P0 NANOSLEEP.SYNCS 0x989680 ;  /* 0x009896800000895d */ /* 0x010fea0003900000 */
[----:B------:R-:W4:Y:S02]  /*4fd0*/  @!P0 SYNCS.PHASECHK.TRANS64 P0, [R0+URZ+0x68], R3 ;  /* 0x00006803000085a7 */ /* 0x000f2400080010ff */
[----:B-12-4-:R-:W-:Y:S05]  /*4fe0*/  @P0 EXIT ;  /* 0x000000000000094d */ /* 0x016fea0003800000 */
[----:B------:R-:W-:Y:S05]  /*4ff0*/  BRA `(.L_x_88) ;  /* 0xfffffffc00e87947 */ /* 0x000fea000383ffff */
.L_x_73:
[----:B------:R-:W-:-:S06]  /*5000*/  UISETP.GE.AND UP0, UPT, UR17, 0x4, UPT ;  /* 0x000000041100788c */ /* 0x000fcc000bf06270 */
[----:B------:R-:W-:-:S13]  /*5010*/  PLOP3.LUT P0, PT, PT, PT, UP0, 0x80, 0x8 ;  /* 0x000000000008781c */ /* 0x000fda0003f0f008 */
[----:B-1----:R-:W-:Y:S05]  /*5020*/  @!P0 EXIT ;  /* 0x000000000000894d */ /* 0x002fea0003800000 */
[----:B------:R-:W1:Y:S08]  /*5030*/  S2UR UR4, SR_CgaCtaId ;  /* 0x00000000000479c3 */ /* 0x000e700000008800 */
[----:B------:R-:W-:Y:S01]  /*5040*/  BAR.SYNC.DEFER_BLOCKING 0x6, 0xa0 ;  /* 0x0182800000007b1d */ /* 0x000fe20000010000 */
[C---:B------:R-:W-:Y:S01]  /*5050*/  IMAD.SHL.U32 R5, R94.reuse, 0x40, RZ ;  /* 0x000000405e057824 */ /* 0x040fe200078e00ff */
[----:B------:R-:W-:Y:S01]  /*5060*/  SHF.R.U32.HI R3, RZ, 0x1, R94 ;  /* 0x00000001ff037819 */ /* 0x000fe2000001165e */
[C---:B------:R-:W-:Y:S01]  /*5070*/  IMAD.U32 R37, R94.reuse, 0x10000, RZ ;  /* 0x000100005e257824 */ /* 0x040fe200078e00ff */
[C---:B------:R-:W-:Y:S01]  /*5080*/  R2P PR, R94.reuse, 0x6 ;  /* 0x000000065e007804 */ /* 0x040fe20000000000 */
[----:B------:R-:W-:Y:S01]  /*5090*/  IMAD.SHL.U32 R80, R94, 0x20, RZ ;  /* 0x000000205e507824 */ /* 0x000fe200078e00ff */
[----:B------:R-:W-:-:S02]  /*50a0*/  UMOV UR44, 0x400 ;  /* 0x00000400002c7882 */ /* 0x000fc40000000000 */
[----:B------:R-:W2:Y:S01]  /*50b0*/  LDC.64 R78, c[0x0][0x8b0] ;  /* 0x00022c00ff4e7b82 */ /* 0x000ea20000000a00 */
[C---:B------:R-:W-:Y:S01]  /*50c0*/  LOP3.LUT R2, R5.reuse, 0x1c0, RZ, 0xc0, !PT ;  /* 0x000001c005027812 */ /* 0x040fe200078ec0ff */
[----:B------:R-:W-:Y:S01]  /*50d0*/  IMAD.MOV.U32 R92, RZ, RZ, 0x20 ;  /* 0x00000020ff5c7424 */ /* 0x000fe200078e00ff */
[----:B------:R-:W-:Y:S01]  /*50e0*/  LOP3.LUT R5, R5, 0x200, RZ, 0xc0, !PT ;  /* 0x0000020005057812 */ /* 0x000fe200078ec0ff */
[----:B------:R-:W-:Y:S01]  /*50f0*/  IMAD.MOV.U32 R91, RZ, RZ, 0x1 ;  /* 0x00000001ff5b7424 */ /* 0x000fe200078e00ff */
[----:B------:R-:W-:Y:S01]  /*5100*/  LOP3.LUT R3, R2, 0x8, R3, 0xf8, !PT ;  /* 0x0000000802037812 */ /* 0x000fe200078ef803 */
[----:B------:R-:W-:Y:S01]  /*5110*/  IMAD.SHL.U32 R2, R94, 0x8, RZ ;  /* 0x000000085e027824 */ /* 0x000fe200078e00ff */
[----:B------:R-:W-:Y:S01]  /*5120*/  LOP3.LUT R37, R37, 0x600000, RZ, 0xc0, !PT ;  /* 0x0060000025257812 */ /* 0x000fe200078ec0ff */
[----:B------:R-:W3:Y:S01]  /*5130*/  LDC.64 R76, c[0x0][0x8a8] ;  /* 0x00022a00ff4c7b82 */ /* 0x000ee20000000a00 */
[----:B------:R-:W-:Y:S01]  /*5140*/  LOP3.LUT R80, R5, 0xc00, R80, 0xf8, !PT ;  /* 0x00000c0005507812 */ /* 0x000fe200078ef850 */
[----:B------:R-:W-:Y:S01]  /*5150*/  IMAD.MOV.U32 R36, RZ, RZ, RZ ;  /* 0x000000ffff247224 */ /* 0x000fe200078e00ff */
[----:B------:R-:W-:Y:S01]  /*5160*/  LOP3.LUT R3, R3, 0x38, R2, 0x78, !PT ;  /* 0x0000003803037812 */ /* 0x000fe200078e7802 */
[----:B------:R-:W-:Y:S01]  /*5170*/  IMAD.MOV.U32 R90, RZ, RZ, RZ ;  /* 0x000000ffff5a7224 */ /* 0x000fe200078e00ff */
[----:B------:R-:W-:-:S02]  /*5180*/  SEL R93, R92, 0xffffffe0, !P2 ;  /* 0xffffffe05c5d7807 */ /* 0x000fc40005000000 */
[----:B------:R-:W-:Y:S02]  /*5190*/  CS2R R88, SRZ ;  /* 0x0000000000587805 */ /* 0x000fe4000001ff00 */
[----:B------:R-:W-:Y:S01]  /*51a0*/  LOP3.LUT R80, R80, R3, RZ, 0xfc, !PT ;  /* 0x0000000350507212 */ /* 0x000fe200078efcff */
[----:B-1----:R-:W-:Y:S01]  /*51b0*/  ULEA UR44, UR4, UR44, 0x18 ;  /* 0x0000002c042c7291 */ /* 0x002fe2000f8ec0ff */
[----:B------:R-:W-:Y:S01]  /*51c0*/  LOP3.LUT R94, R94, 0x60, RZ, 0xc0, !PT ;  /* 0x000000605e5e7812 */ /* 0x000fe200078ec0ff */
[----:B------:R-:W1:Y:S01]  /*51d0*/  LDCU UR59, c[0x0][0x370] ;  /* 0x00006e00ff3b77ac */ /* 0x000e620008000800 */
[----:B------:R-:W-:Y:S01]  /*51e0*/  SEL R92, R92, 0xffffffe0, !P1 ;  /* 0xffffffe05c5c7807 */ /* 0x000fe20004800000 */
[----:B------:R-:W-:Y:S01]  /*51f0*/  UIADD3 UR4, UPT, UPT, UR44, 0x400, URZ ;  /* 0x000004002c047890 */ /* 0x000fe2000fffe0ff */
[----:B------:R-:W4:Y:S04]  /*5200*/  LDCU UR43, c[0x0][0xb0c] ;  /* 0x00016180ff2b77ac */ /* 0x000f280008000800 */
[----:B------:R-:W1:Y:S01]  /*5210*/  LDS R0, [UR44+0x130] ;  /* 0x0001302cff007984 */ /* 0x000e620008000800 */
[----:B------:R-:W-:Y:S01]  /*5220*/  IMAD.U32 R86, RZ, RZ, UR4 ;  /* 0x00000004ff567e24 */ /* 0x000fe2000f8e00ff */
[----:B------:R-:W1:Y:S01]  /*5230*/  LDCU UR39, c[0x0][0xb30] ;  /* 0x00016600ff2777ac */ /* 0x000e620008000800 */
[----:B------:R-:W1:Y:S01]  /*5240*/  LDCU.64 UR56, c[0x0][0x888] ;  /* 0x00011100ff3877ac */ /* 0x000e620008000a00 */
[----:B------:R-:W1:Y:S01]  /*5250*/  LDCU.64 UR40, c[0x0][0xb28] ;  /* 0x00016500ff2877ac */ /* 0x000e620008000a00 */
[----:B------:R-:W1:Y:S01]  /*5260*/  LDCU.64 UR62, c[0x0][0x890] ;  /* 0x00011200ff3e77ac */ /* 0x000e620008000a00 */
[----:B------:R-:W1:Y:S01]  /*5270*/  LDCU.128 UR52, c[0x0][0xb10] ;  /* 0x00016200ff3477ac */ /* 0x000e620008000c00 */
[----:B------:R-:W1:Y:S01]  /*5280*/  LDCU UR58, c[0x0][0x374] ;  /* 0x00006e80ff3a77ac */ /* 0x000e620008000800 */
[----:B------:R-:W-:Y:S01]  /*5290*/  UMOV UR47, URZ ;  /* 0x000000ff002f7c82 */ /* 0x000fe20008000000 */
[----:B------:R-:W-:Y:S01]  /*52a0*/  UMOV UR46, URZ ;  /* 0x000000ff002e7c82 */ /* 0x000fe20008000000 */
[----:B-1234-:R-:W-:-:S07]  /*52b0*/  IMAD.IADD R37, R0, 0x1, R37 ;  /* 0x0000000100257824 */ /* 0x01efce00078e0225 */
.L_x_132:
[C---:B------:R-:W-:Y:S02]  /*52c0*/  LEA R3, R88.reuse, UR44, 0x3 ;  /* 0x0000002c58037c11 */ /* 0x040fe4000f8e18ff */
[----:B------:R-:W-:Y:S02]  /*52d0*/  SHF.L.U32 R0, R89, 0x1f, RZ ;  /* 0x0000001f59007819 */ /* 0x000fe400000006ff */
[----:B------:R-:W-:Y:S02]  /*52e0*/  LEA R5, R88, UR44, 0x4 ;  /* 0x0000002c58057c11 */ /* 0x000fe4000f8e20ff */
[----:B-1----:R-:W1:Y:S02]  /*52f0*/  SYNCS.PHASECHK.TRANS64.TRYWAIT P0, [R3+URZ+0x80], R0 ;  /* 0x00008000030075a7 */ /* 0x002e6400080011ff */
[----:B-1----:R-:W-:Y:S05]  /*5300*/  @!P0 BRA `(.L_x_89) ;  /* 0x0000004c00188947 */ /* 0x002fea0003800000 */
.L_x_178:
[----:B------:R-:W2:Y:S01]  /*5310*/  LDS.128 R4, [R5+0x110] ;  /* 0x0001100005047984 */ /* 0x000ea20000000c00 */
        /* <DEDUP_REMOVED lines=10> */
[----:B------:R-:W-:Y:S01]  /*53c0*/  PLOP3.LUT P0, PT, PT, PT, UP1, 0x80, 0x8 ;  /* 0x000000000008781c */ /* 0x000fe20003f0f018 */
[----:B------:R-:W-:Y:S11]  /*53d0*/  UP2UR UR61, UPR, URZ, 0x2 ;  /* 0x00000002ff3d7883 */ /* 0x000ff60008000000 */
[----:B------:R-:W-:Y:S01]  /*53e0*/  @!UPT UIADD3 URZ, UPT, UPT, URZ, URZ, URZ ;  /* 0x000000fffffff290 */ /* 0x000fe2000fffe0ff */
[----:B-1----:R-:W-:Y:S02]  /*53f0*/  @P0 SHF.R.U32.HI R0, RZ, 0x10, R5 ;  /* 0x00000010ff000819 */ /* 0x002fe40000011605 */
        /* <DEDUP_REMOVED lines=12> */
[----:B------:R-:W2:Y:S01]  /*54c0*/  LDCU UR12, c[0x0][0xb20] ;  /* 0x00016400ff0c77ac */ /* 0x000ea20008000800 */
[----:B------:R-:W-:Y:S02]  /*54d0*/  UIMAD.WIDE.U32 UR4, UR58, UR55, URZ ;  /* 0x000000373a0472a5 */ /* 0x000fe4000f8e00ff */
[----:B------:R-:W-:Y:S02]  /*54e0*/  UIMAD.WIDE.U32 UR6, UR59, UR52, URZ ;  /* 0x000000343b0672a5 */ /* 0x000fe4000f8e00ff */
[----:B------:R-:W-:Y:S02]  /*54f0*/  UISETP.NE.AND UP0, UPT, UR54, 0x1, UPT ;  /* 0x000000013600788c */ /* 0x000fe4000bf05270 */
[----:B------:R-:W-:Y:S02]  /*5500*/  UIMAD.WIDE.U32 UR8, UR37, UR55, URZ ;  /* 0x00000037250872a5 */ /* 0x000fe4000f8e00ff */
[----:B------:R-:W-:Y:S02]  /*5510*/  UIMAD.WIDE.U32 UR10, UR38, UR52, URZ ;  /* 0x00000034260a72a5 */ /* 0x000fe4000f8e00ff */
[----:B------:R-:W-:Y:S02]  /*5520*/  UISETP.NE.AND UP1, UPT, UR43, 0x1, UPT ;  /* 0x000000012b00788c */ /* 0x000fe4000bf25270 */
[----:B------:R-:W-:Y:S01]  /*5530*/  UISETP.NE.AND UP2, UPT, UR42, 0x1, UPT ;  /* 0x000000012a00788c */ /* 0x000fe2000bf45270 */
[----:B------:R-:W-:Y:S02]  /*5540*/  UMOV UR4, UR5 ;  /* 0x0000000500047c82 */ /* 0x000fe40008000000 */
[----:B--2---:R-:W-:Y:S03]  /*5550*/  USHF.R.U32.HI UR5, URZ, UR12, UR4 ;  /* 0x0000000cff057299 */ /* 0x004fe60008011604 */
[----:B------:R-:W-:Y:S02]  /*5560*/  UMOV UR4, UR7 ;  /* 0x0000000700047c82 */ /* 0x000fe40008000000 */
[----:B------:R-:W-:Y:S02]  /*5570*/  USHF.R.U32.HI UR7, URZ, UR53, UR4 ;  /* 0x00000035ff077299 */ /* 0x000fe40008011604 */
[----:B------:R-:W-:Y:S02]  /*5580*/  USEL UR4, UR58, UR5, !UP0 ;  /* 0x000000053a047287 */ /* 0x000fe4000c000000 */
[----:B------:R-:W-:Y:S01]  /*5590*/  USEL UR7, UR59, UR7, !UP1 ;  /* 0x000000073b077287 */ /* 0x000fe2000c800000 */
[----:B------:R-:W-:Y:S01]  /*55a0*/  UMOV UR5, UR9 ;  /* 0x0000000900057c82 */ /* 0x000fe20008000000 */
[----:B------:R-:W-:Y:S02]  /*55b0*/  UIMAD.WIDE.U32 UR8, UR4, UR40, URZ ;  /* 0x00000028040872a5 */ /* 0x000fe4000f8e00ff */
[----:B------:R-:W-:Y:S03]  /*55c0*/  USHF.R.U32.HI UR6, URZ, UR12, UR5 ;  /* 0x0000000cff067299 */ /* 0x000fe60008011605 */
[----:B------:R-:W-:Y:S01]  /*55d0*/  UMOV UR5, UR11 ;  /* 0x0000000b00057c82 */ /* 0x000fe20008000000 */
[----:B------:R-:W-:Y:S02]  /*55e0*/  UIMAD.WIDE.U32 UR10, UR7, UR40, URZ ;  /* 0x00000028070a72a5 */ /* 0x000fe4000f8e00ff */
[----:B------:R-:W-:Y:S02]  /*55f0*/  USHF.R.U32.HI UR12, URZ, UR53, UR5 ;  /* 0x00000035ff0c7299 */ /* 0x000fe40008011605 */
[----:B------:R-:W-:Y:S01]  /*5600*/  USEL UR6, UR37, UR6, !UP0 ;  /* 0x0000000625067287 */ /* 0x000fe2000c000000 */
[----:B------:R-:W-:Y:S02]  /*5610*/  UMOV UR5, UR9 ;  /* 0x0000000900057c82 */ /* 0x000fe40008000000 */
[----:B------:R-:W-:Y:S01]  /*5620*/  UMOV UR10, UR11 ;  /* 0x0000000b000a7c82 */ /* 0x000fe20008000000 */
[----:B------:R-:W-:Y:S02]  /*5630*/  @UP2 USHF.R.U32.HI UR4, URZ, UR41, UR5 ;  /* 0x00000029ff042299 */ /* 0x000fe40008011605 */
[----:B------:R-:W-:Y:S02]  /*5640*/  @UP2 USHF.R.U32.HI UR7, URZ, UR41, UR10 ;  /* 0x00000029ff072299 */ /* 0x000fe4000801160a */
[----:B------:R-:W-:Y:S02]  /*5650*/  UIMAD UR4, UR42, UR4, URZ ;  /* 0x000000042a0472a4 */ /* 0x000fe4000f8e02ff */
        /* <DEDUP_REMOVED lines=8> */
[----:B------:R-:W-:Y:S02]  /*56e0*/  USEL UR11, UR6, UR4, !UP2 ;  /* 0x00000004060b7287 */ /* 0x000fe4000d000000 */
[----:B------:R-:W-:Y:S02]  /*56f0*/  UIADD3 UR8, UPT, UPT, -UR5, URZ, URZ ;  /* 0x000000ff05087290 */ /* 0x000fe4000fffe1ff */
[----:B------:R-:W-:Y:S01]  /*5700*/  UIADD3 UR10, UPT, UPT, -UR11, URZ, URZ ;  /* 0x000000ff0b0a7290 */ /* 0x000fe2000fffe1ff */
[----:B------:R-:W-:Y:S01]  /*5710*/  @!UP0 UMOV UR4, UR9 ;  /* 0x0000000900048c82 */ /* 0x000fe20008000000 */
[----:B------:R-:W-:Y:S02]  /*5720*/  UIADD3 UR9, UPT, UPT, -UR6, URZ, URZ ;  /* 0x000000ff06097290 */ /* 0x000fe4000fffe1ff */
[----:B------:R-:W-:Y:S02]  /*5730*/  @!UP0 USHF.R.U32.HI UR4, URZ, UR41, UR4 ;  /* 0x00000029ff048299 */ /* 0x000fe40008011604 */
[----:B------:R-:W-:Y:S02]  /*5740*/  UIMAD UR10, UR42, UR10, UR6 ;  /* 0x0000000a2a0a72a4 */ /* 0x000fe4000f8e0206 */
[----:B------:R-:W-:Y:S04]  /*5750*/  @!UP0 USEL UR4, UR5, UR4, !UP2 ;  /* 0x0000000405048287 */ /* 0x000fe8000d000000 */
[----:B------:R-:W-:Y:S02]  /*5760*/  @!UP0 UIMAD UR10, UR7, UR10, UR4 ;  /* 0x0000000a070a82a4 */ /* 0x000fe4000f8e0204 */
[----:B------:R-:W-:Y:S02]  /*5770*/  @!UP0 UIADD3 UR11, UPT, UPT, UR11, -UR4, URZ ;  /* 0x800000040b0b8290 */ /* 0x000fe4000fffe0ff */
[----:B------:R-:W-:Y:S02]  /*5780*/  UIMAD UR7, UR43, UR8, UR38 ;  /* 0x000000082b0772a4 */ /* 0x000fe4000f8e0226 */
[----:B------:R-:W-:Y:S02]  /*5790*/  @!UP0 UIMAD UR6, UR11, UR42, UR5 ;  /* 0x0000002a0b0682a4 */ /* 0x000fe4000f8e0205 */
[----:B------:R-:W-:Y:S01]  /*57a0*/  UIMAD UR4, UR54, UR9, UR37 ;  /* 0x00000009360472a4 */ /* 0x000fe2000f8e0225 */
[----:B------:R-:W-:Y:S02]  /*57b0*/  @!UP0 UMOV UR5, UR10 ;  /* 0x0000000a00058c82 */ /* 0x000fe40008000000 */
[----:B------:R-:W-:Y:S02]  /*57c0*/  UIMAD UR38, UR5, UR43, UR7 ;  /* 0x0000002b052672a4 */ /* 0x000fe4000f8e0207 */
[----:B------:R-:W-:Y:S11]  /*57d0*/  UIMAD UR37, UR6, UR54, UR4 ;  /* 0x00000036062572a4 */ /* 0x000ff6000f8e0204 */
[----:B------:R-:W-:Y:S01]  /*57e0*/  @!UPT UIADD3 URZ, UPT, UPT, URZ, URZ, URZ ;  /* 0x000000fffffff290 */ /* 0x000fe2000fffe0ff */
.L_x_90:
[----:B------:R-:W-:Y:S01]  /*57f0*/  UISETP.NE.AND UP0, UPT, UR39, 0x1, UPT ;  /* 0x000000012700788c */ /* 0x000fe2000bf05270 */
[----:B------:R-:W-:Y:S01]  /*5800*/  LOP3.LUT P0, RZ, R86, 0x3f0, RZ, 0xc0, !PT ;  /* 0x000003f056ff7812 */ /* 0x000fe2000780c0ff */
[----:B------:R-:W-:Y:S01]  /*5810*/  USHF.L.U32 UR50, UR16, 0x6, URZ ;  /* 0x0000000610327899 */ /* 0x000fe200080006ff */
[----:B------:R-:W-:Y:S01]  /*5820*/  BSSY.RECONVERGENT B6, `(.L_x_91) ;  /* 0x0000034000067945 */ /* 0x000fe20003800200 */
[----:B------:R-:W-:Y:S01]  /*5830*/  USHF.L.U32 UR49, UR20, 0x8, URZ ;  /* 0x0000000814317899 */ /* 0x000fe200080006ff */
[----:B------:R-:W-:Y:S06]  /*5840*/  IADD3 R88, PT, PT, R88, 0x1, RZ ;  /* 0x0000000158587810 */ /* 0x000fec0007ffe0ff */
[----:B------:R-:W2:Y:S01]  /*5850*/  @!UP0 LDCU.128 UR12, c[0x0][0xb10] ;  /* 0x00016200ff0c87ac */ /* 0x000ea20008000c00 */
[----:B------:R-:W3:Y:S01]  /*5860*/  @!UP0 LDCU UR5, c[0x0][0xb0c] ;  /* 0x00016180ff0587ac */ /* 0x000ee20008000800 */
[----:B------:R-:W4:Y:S01]  /*5870*/  @!UP0 LDCU UR10, c[0x0][0xb20] ;  /* 0x00016400ff0a87ac */ /* 0x000f220008000800 */
[----:B--2---:R-:W-:Y:S02]  /*5880*/  UIMAD.WIDE.U32 UR8, UR38, UR12, URZ ;  /* 0x0000000c260872a5 */ /* 0x004fe4000f8e00ff */
[----:B------:R-:W-:Y:S02]  /*5890*/  UIMAD.WIDE.U32 UR6, UR37, UR15, URZ ;  /* 0x0000000f250672a5 */ /* 0x000fe4000f8e00ff */
[----:B------:R-:W-:Y:S03]  /*58a0*/  @!UP0 UISETP.NE.AND UP1, UPT, UR14, 0x1, UPT ;  /* 0x000000010e00888c */ /* 0x000fe6000bf25270 */
[----:B------:R-:W-:Y:S01]  /*58b0*/  @!UP0 UMOV UR4, UR9 ;  /* 0x0000000900048c82 */ /* 0x000fe20008000000 */
[----:B---3--:R-:W-:Y:S02]  /*58c0*/  @!UP0 UISETP.NE.AND UP2, UPT, UR5, 0x1, UPT ;  /* 0x000000010500888c */ /* 0x008fe4000bf45270 */
[----:B------:R-:W-:Y:S01]  /*58d0*/  @!UP0 USHF.R.U32.HI UR4, URZ, UR13, UR4 ;  /* 0x0000000dff048299 */ /* 0x000fe20008011604 */
[----:B------:R-:W-:Y:S02]  /*58e0*/  @!UP0 UMOV UR6, UR7 ;  /* 0x0000000700068c82 */ /* 0x000fe40008000000 */
[----:B----4-:R-:W-:Y:S02]  /*58f0*/  @!UP0 USHF.R.U32.HI UR6, URZ, UR10, UR6 ;  /* 0x0000000aff068299 */ /* 0x010fe40008011606 */
[----:B------:R-:W-:Y:S02]  /*5900*/  @!UP0 USEL UR7, UR38, UR4, !UP2 ;  /* 0x0000000426078287 */ /* 0x000fe4000d000000 */
[----:B------:R-:W-:Y:S04]  /*5910*/  @!UP0 USEL UR6, UR37, UR6, !UP1 ;  /* 0x0000000625068287 */ /* 0x000fe8000c800000 */
[----:B------:R-:W-:Y:S02]  /*5920*/  @!UP0 UIADD3 UR4, UPT, UPT, -UR7, UR6, URZ ;  /* 0x0000000607048290 */ /* 0x000fe4000fffe1ff */
[----:B------:R-:W-:Y:S02]  /*5930*/  @!UP0 UIADD3 UR6, UPT, UPT, UR7, -UR6, URZ ;  /* 0x8000000607068290 */ /* 0x000fe4000fffe0ff */
[----:B------:R-:W-:Y:S02]  /*5940*/  @!UP0 UIMAD UR38, UR4, UR5, UR38 ;  /* 0x00000005042682a4 */ /* 0x000fe4000f8e0226 */
[----:B------:R-:W-:Y:S01]  /*5950*/  @!UP0 UIMAD UR37, UR6, UR14, UR37 ;  /* 0x0000000e062582a4 */ /* 0x000fe2000f8e0225 */
[----:B------:R-:W-:Y:S11]  /*5960*/  @!P0 BRA `(.L_x_92) ;  /* 0x00000000007c8947 */ /* 0x000ff60003800000 */
[----:B------:R-:W2:Y:S01]  /*5970*/  LDCU.64 UR8, c[0x4][0x80] ;  /* 0x01001000ff0877ac */ /* 0x000ea20008000a00 */
[----:B------:R-:W-:Y:S01]  /*5980*/  MOV R2, 0x0 ;  /* 0x0000000000027802 */ /* 0x000fe20000000f00 */
[----:B------:R-:W-:Y:S02]  /*5990*/  HFMA2 R12, -RZ, RZ, 0, 5.9604644775390625e-08 ;  /* 0x00000001ff0c7431 */ /* 0x000fe400000001ff */
[----:B------:R-:W-:Y:S01]  /*59a0*/  IMAD.MOV.U32 R8, RZ, RZ, 0x70 ;  /* 0x00000070ff087424 */ /* 0x000fe200078e00ff */
[----:B------:R3:W4:Y:S01]  /*59b0*/  LDC.64 R14, c[0x4][R2] ;  /* 0x01000000020e7b82 */ /* 0x0007220000000a00 */
[----:B------:R-:W1:Y:S01]  /*59c0*/  LDCU.64 UR6, c[0x4][0x88] ;  /* 0x01001100ff0677ac */ /* 0x000e620008000a00 */
[----:B------:R-:W-:Y:S01]  /*59d0*/  IMAD.MOV.U32 R13, RZ, RZ, RZ ;  /* 0x000000ffff0d7224 */ /* 0x000fe200078e00ff */
[----:B------:R-:W1:Y:S01]  /*59e0*/  LDCU.64 UR4, c[0x4][0x8] ;  /* 0x01000100ff0477ac */ /* 0x000e620008000a00 */
[----:B--2---:R-:W-:Y:S01]  /*59f0*/  MOV R5, UR9 ;  /* 0x0000000900057c02 */ /* 0x004fe20008000f00 */
[----:B------:R-:W-:Y:S01]  /*5a00*/  IMAD.U32 R4, RZ, RZ, UR8 ;  /* 0x00000008ff047e24 */ /* 0x000fe2000f8e00ff */
[----:B-1----:R-:W-:Y:S01]  /*5a10*/  MOV R7, UR7 ;  /* 0x0000000700077c02 */ /* 0x002fe20008000f00 */
[----:B------:R-:W-:Y:S01]  /*5a20*/  IMAD.U32 R6, RZ, RZ, UR6 ;  /* 0x00000006ff067e24 */ /* 0x000fe2000f8e00ff */
[----:B------:R-:W-:Y:S01]  /*5a30*/  MOV R11, UR5 ;  /* 0x00000005000b7c02 */ /* 0x000fe20008000f00 */
[----:B------:R-:W-:Y:S02]  /*5a40*/  IMAD.U32 R10, RZ, RZ, UR4 ;  /* 0x00000004ff0a7e24 */ /* 0x000fe4000f8e00ff */
[----:B------:R-:W-:Y:S07]  /*5a50*/  LEPC R20, `(.L_x_93) ;  /* 0x000000001014794e */ /* 0x000fee0000000000 */
[----:B---345:R-:W-:Y:S05]  /*5a60*/  CALL.ABS.NOINC R14 ;  /* 0x000000000e007343 */ /* 0x038fea0003c00000 */
.L_x_93:
[----:B------:R-:W1:Y:S01]  /*5a70*/  LDCU.64 UR8, c[0x4][0x80] ;  /* 0x01001000ff0877ac */ /* 0x000e620008000a00 */
[----:B------:R-:W2:Y:S01]  /*5a80*/  LDC.64 R2, c[0x4][R2] ;  /* 0x0100000002027b82 */ /* 0x000ea20000000a00 */
[----:B------:R-:W-:Y:S02]  /*5a90*/  HFMA2 R12, -RZ, RZ, 0, 5.9604644775390625e-08 ;  /* 0x00000001ff0c7431 */ /* 0x000fe400000001ff */
[----:B------:R-:W-:Y:S02]  /*5aa0*/  IMAD.MOV.U32 R8, RZ, RZ, 0x70 ;  /* 0x00000070ff087424 */ /* 0x000fe400078e00ff */
[----:B------:R-:W-:Y:S01]  /*5ab0*/  IMAD.MOV.U32 R13, RZ, RZ, RZ ;  /* 0x000000ffff0d7224 */ /* 0x000fe200078e00ff */
[----:B------:R-:W3:Y:S01]  /*5ac0*/  LDCU.64 UR6, c[0x4][0x88] ;  /* 0x01001100ff0677ac */ /* 0x000ee20008000a00 */
[----:B------:R-:W4:Y:S01]  /*5ad0*/  LDCU.64 UR4, c[0x4][0x8] ;  /* 0x01000100ff0477ac */ /* 0x000f220008000a00 */
[----:B-1----:R-:W-:Y:S02]  /*5ae0*/  MOV R4, UR8 ;  /* 0x0000000800047c02 */ /* 0x002fe40008000f00 */
[----:B------:R-:W-:Y:S02]  /*5af0*/  MOV R5, UR9 ;  /* 0x0000000900057c02 */ /* 0x000fe40008000f00 */
[----:B---3--:R-:W-:Y:S01]  /*5b00*/  MOV R7, UR7 ;  /* 0x0000000700077c02 */ /* 0x008fe20008000f00 */
[----:B------:R-:W-:Y:S01]  /*5b10*/  IMAD.U32 R6, RZ, RZ, UR6 ;  /* 0x00000006ff067e24 */ /* 0x000fe2000f8e00ff */
[----:B----4-:R-:W-:Y:S01]  /*5b20*/  MOV R11, UR5 ;  /* 0x00000005000b7c02 */ /* 0x010fe20008000f00 */
[----:B------:R-:W-:Y:S02]  /*5b30*/  IMAD.U32 R10, RZ, RZ, UR4 ;  /* 0x00000004ff0a7e24 */ /* 0x000fe4000f8e00ff */
[----:B------:R-:W-:Y:S07]  /*5b40*/  LEPC R20, `(.L_x_92) ;  /* 0x000000001014794e */ /* 0x000fee0000000000 */
[----:B--2---:R-:W-:Y:S05]  /*5b50*/  CALL.ABS.NOINC R2 ;  /* 0x0000000002007343 */ /* 0x004fea0003c00000 */
.L_x_92:
[----:B------:R-:W-:Y:S05]  /*5b60*/  BSYNC.RECONVERGENT B6 ;  /* 0x0000000000067941 */ /* 0x000fea0003800200 */
.L_x_91:
[----:B------:R-:W-:Y:S01]  /*5b70*/  R2UR UR4, R85 ;  /* 0x00000000550472ca */ /* 0x000fe200000e0000 */
[----:B------:R-:W-:Y:S01]  /*5b80*/  UISETP.NE.U32.AND UP0, UPT, UR62, URZ, UPT ;  /* 0x000000ff3e00728c */ /* 0x000fe2000bf05070 */
[----:B------:R-:W-:Y:S02]  /*5b90*/  ISETP.NE.U32.AND P4, PT, R78, RZ, PT ;  /* 0x000000ff4e00720c */ /* 0x000fe40003f85070 */
[----:B------:R-:W-:Y:S01]  /*5ba0*/  ISETP.NE.U32.AND P2, PT, RZ, UR56, PT ;  /* 0x00000038ff007c0c */ /* 0x000fe2000bf45070 */
[----:B------:R-:W-:Y:S01]  /*5bb0*/  UISETP.NE.AND.EX UP1, UPT, UR63, URZ, UPT, UP0 ;  /* 0x000000ff3f00728c */ /* 0x000fe2000bf25300 */
[----:B------:R-:W-:Y:S01]  /*5bc0*/  ISETP.NE.AND.EX P4, PT, R79, RZ, PT, P4 ;  /* 0x000000ff4f00720c */ /* 0x000fe20003f85340 */
[----:B------:R-:W-:Y:S01]  /*5bd0*/  UPLOP3.LUT UP0, UPT, UPT, UPT, UPT, 0x40, 0x4 ;  /* 0x000000000004789c */ /* 0x000fe20003f0e870 */
[----:B------:R-:W-:Y:S05]  /*5be0*/  ISETP.NE.AND.EX P2, PT, RZ, UR57, PT, P2 ;  /* 0x00000039ff007c0c */ /* 0x000fea000bf45320 */
[----:B------:R-:W-:Y:S06]  /*5bf0*/  UISETP.NE.AND UP2, UPT, UR4, URZ, UPT ;  /* 0x000000ff0400728c */ /* 0x000fec000bf45270 */
[----:B------:R-:W-:Y:S05]  /*5c00*/  PLOP3.LUT P1, PT, PT, PT, UP2, 0x80, 0x8 ;  /* 0x000000000008781c */ /* 0x000fea0003f2f028 */
[----:B------:R-:W-:Y:S06]  /*5c10*/  @UP2 UPLOP3.LUT UP0, UPT, UPT, UPT, UP1, 0x80, 0x8 ;  /* 0x000000000008289c */ /* 0x000fec0003f0f010 */
[----:B------:R-:W-:Y:S01]  /*5c20*/  PLOP3.LUT P0, PT, PT, PT, UP0, 0x80, 0x8 ;  /* 0x000000000008781c */ /* 0x000fe20003f0f008 */
[----:B------:R-:W-:Y:S01]  /*5c30*/  @!UPT UIADD3 URZ, UPT, UPT, URZ, URZ, URZ ;  /* 0x000000fffffff290 */ /* 0x000fe2000fffe0ff */
[----:B------:R-:W-:Y:S11]  /*5c40*/  BRA.U !UP1, `(.L_x_94) ;  /* 0x00000001093c7547 */ /* 0x000ff6000b800000 */
[----:B------:R-:W-:Y:S01]  /*5c50*/  UISETP.NE.U32.AND UP0, UPT, UR56, URZ, UPT ;  /* 0x000000ff3800728c */ /* 0x000fe2000bf05070 */
[----:B-1----:R-:W-:Y:S01]  /*5c60*/  HFMA2 R0, -RZ, RZ, 0, 5.9604644775390625e-08 ;  /* 0x00000001ff007431 */ /* 0x002fe200000001ff */
[----:B------:R-:W1:Y:S01]  /*5c70*/  LDCU.64 UR8, c[0x0][0x358] ;  /* 0x00006b00ff0877ac */ /* 0x000e620008000a00 */
[----:B------:R-:W-:Y:S01]  /*5c80*/  IMAD.MOV.U32 R81, RZ, RZ, 0x1 ;  /* 0x00000001ff517424 */ /* 0x000fe200078e00ff */
[----:B------:R-:W-:Y:S06]  /*5c90*/  UISETP.NE.AND.EX UP0, UPT, UR57, URZ, UPT, UP0 ;  /* 0x000000ff3900728c */ /* 0x000fec000bf05300 */
[----:B------:R-:W-:Y:S05]  /*5ca0*/  PLOP3.LUT P3, PT, PT, PT, UP0, 0x80, 0x8 ;  /* 0x000000000008781c */ /* 0x000fea0003f6f008 */
[----:B------:R-:W2:Y:S01]  /*5cb0*/  @UP0 LDCU.64 UR4, c[0x0][0x888] ;  /* 0x00011100ff0407ac */ /* 0x000ea20008000a00 */
[----:B------:R-:W-:Y:S07]  /*5cc0*/  @UP0 UIMAD UR6, UR36, UR62, URZ ;  /* 0x0000003e240602a4 */ /* 0x000fee000f8e02ff */
[----:B------:R-:W-:Y:S01]  /*5cd0*/  @!P3 PRMT R81, R0, 0x7610, R81 ;  /* 0x000076100051b816 */ /* 0x000fe20000000051 */
[----:B--2---:R-:W-:Y:S06]  /*5ce0*/  @UP0 UIMAD.WIDE UR4, UR6, 0x4, UR4 ;  /* 0x00000004060408a5 */ /* 0x004fec000f8e0204 */
[----:B------:R-:W-:Y:S01]  /*5cf0*/  IMAD.U32 R2, RZ, RZ, UR4 ;  /* 0x00000004ff027e24 */ /* 0x000fe2000f8e00ff */
[----:B------:R-:W-:Y:S04]  /*5d00*/  MOV R3, UR5 ;  /* 0x0000000500037c02 */ /* 0x000fe80008000f00 */
[----:B------:R-:W2:Y:S01]  /*5d10*/  @!UP0 LDCU UR4, c[0x0][0x880] ;  /* 0x00011000ff0487ac */ /* 0x000ea20008000800 */
[----:B-1---5:R3:W5:Y:S02]  /*5d20*/  @P3 LDG.E R41, desc[UR8][R2.64] ;  /* 0x0000000802293981 */ /* 0x022764000c1e1900 */
[----:B--23--:R-:W-:Y:S02]  /*5d30*/  @!P3 IMAD.U32 R41, RZ, RZ, UR4 ;  /* 0x00000004ff29be24 */ /* 0x00cfe4000f8e00ff */
.L_x_94:
[----:B------:R-:W-:Y:S05]  /*5d40*/  @!P4 BRA `(.L_x_95) ;  /* 0x000000000024c947 */ /* 0x000fea0003800000 */
[----:B------:R-:W-:Y:S01]  /*5d50*/  ISETP.NE.U32.AND P3, PT, R76, RZ, PT ;  /* 0x000000ff4c00720c */ /* 0x000fe20003f65070 */
[----:B------:R-:W2:Y:S03]  /*5d60*/  LDCU.64 UR4, c[0x0][0x358] ;  /* 0x00006b00ff0477ac */ /* 0x000ea60008000a00 */
[----:B------:R-:W-:Y:S11]  /*5d70*/  ISETP.NE.AND.EX P3, PT, R77, RZ, PT, P3 ;  /* 0x000000ff4d00720c */ /* 0x000ff60003f65330 */
[----:B------:R-:W-:Y:S02]  /*5d80*/  @!UPT UIADD3 URZ, UPT, UPT, URZ, URZ, URZ ;  /* 0x000000fffffff290 */ /* 0x000fe4000fffe0ff */
[----:B------:R-:W3:Y:S01]  /*5d90*/  @P3 LDC.64 R2, c[0x0][0x8a8] ;  /* 0x00022a00ff023b82 */ /* 0x000ee20000000a00 */
[----:B-1----:R-:W-:Y:S04]  /*5da0*/  @P3 IMAD R0, R78, UR36, RZ ;  /* 0x000000244e003c24 */ /* 0x002fe8000f8e02ff */
[----:B---3--:R-:W-:Y:S05]  /*5db0*/  @P3 IMAD.WIDE R2, R0, 0x4, R2 ;  /* 0x0000000400023825 */ /* 0x008fea00078e0202 */
[----:B--2--5:R2:W5:Y:S02]  /*5dc0*/  @P3 LDG.E R38, desc[UR4][R2.64] ;  /* 0x0000000402263981 */ /* 0x024564000c1e1900 */
[----:B--2---:R-:W3:Y:S02]  /*5dd0*/  @!P3 LDC R38, c[0x0][0x8a0] ;  /* 0x00022800ff26bb82 */ /* 0x004ee40000000800 */
.L_x_95:
[----:B-----5:R-:W-:Y:S01]  /*5de0*/  FSETP.NEU.AND P3, PT, R41, RZ, PT ;  /* 0x000000ff2900720b */ /* 0x020fe20003f6d000 */
[----:B------:R-:W-:Y:S01]  /*5df0*/  IMAD.SHL.U32 R47, R80, 0x2, RZ ;  /* 0x00000002502f7824 */ /* 0x000fe200078e00ff */
[----:B------:R-:W-:Y:S01]  /*5e00*/  SEL R5, RZ, 0xffffffff, P2 ;  /* 0xffffffffff057807 */ /* 0x000fe20001000000 */
[----:B------:R-:W-:Y:S01]  /*5e10*/  BSSY B1, `(.L_x_96) ;  /* 0x0000044000017945 */ /* 0x000fe20003800000 */
[----:B------:R-:W-:Y:S01]  /*5e20*/  @P1 LOP3.LUT P2, RZ, R81, 0xff, RZ, 0xc0, !PT ;  /* 0x000000ff51ff1812 */ /* 0x000fe2000784c0ff */
[----:B------:R-:W-:Y:S01]  /*5e30*/  VIADD R97, R47, UR44 ;  /* 0x0000002c2f617c36 */ /* 0x000fe20008000000 */
[----:B------:R-:W-:Y:S01]  /*5e40*/  @P1 SEL R2, RZ, 0xffffffff, P3 ;  /* 0xffffffffff021807 */ /* 0x000fe20001800000 */
[----:B------:R-:W-:Y:S01]  /*5e50*/  IMAD.MOV.U32 R60, RZ, RZ, 0x1 ;  /* 0x00000001ff3c7424 */ /* 0x000fe200078e00ff */
[----:B------:R-:W-:Y:S01]  /*5e60*/  LOP3.LUT R91, R91, 0x1, RZ, 0x3c, !PT ;  /* 0x000000015b5b7812 */ /* 0x000fe200078e3cff */
[----:B------:R-:W-:Y:S01]  /*5e70*/  IMAD.MOV.U32 R46, RZ, RZ, RZ ;  /* 0x000000ffff2e7224 */ /* 0x000fe200078e00ff */
[----:B------:R-:W-:Y:S02]  /*5e80*/  @P0 SEL R2, R5, R2, !P2 ;  /* 0x0000000205020207 */ /* 0x000fe40005000000 */
[----:B------:R-:W-:Y:S02]  /*5e90*/  CS2R R74, SRZ ;  /* 0x00000000004a7805 */ /* 0x000fe4000001ff00 */
[----:B------:R-:W-:Y:S02]  /*5ea0*/  LEA R98, R36, UR44, 0x3 ;  /* 0x0000002c24627c11 */ /* 0x000fe4000f8e18ff */
[----:B------:R-:W-:Y:S02]  /*5eb0*/  CS2R R72, SRZ ;  /* 0x0000000000487805 */ /* 0x000fe4000001ff00 */
[----:B------:R-:W-:Y:S02]  /*5ec0*/  @P1 LOP3.LUT R2, R2, 0x1, RZ, 0xc0, !PT ;  /* 0x0000000102021812 */ /* 0x000fe400078ec0ff */
[----:B------:R-:W-:Y:S02]  /*5ed0*/  CS2R R66, SRZ ;  /* 0x0000000000427805 */ /* 0x000fe4000001ff00 */
[----:B------:R-:W-:Y:S02]  /*5ee0*/  SHF.L.U32 R3, R90, 0x1f, RZ ;  /* 0x0000001f5a037819 */ /* 0x000fe400000006ff */
[----:B------:R-:W-:Y:S02]  /*5ef0*/  CS2R R64, SRZ ;  /* 0x0000000000407805 */ /* 0x000fe4000001ff00 */
[----:B------:R-:W-:Y:S02]  /*5f00*/  ISETP.NE.U32.OR P6, PT, R2, 0x1, !P1 ;  /* 0x000000010200780c */ /* 0x000fe40004fc5470 */
[----:B------:R-:W-:Y:S02]  /*5f10*/  CS2R R58, SRZ ;  /* 0x00000000003a7805 */ /* 0x000fe4000001ff00 */
[----:B------:R-:W-:Y:S02]  /*5f20*/  PLOP3.LUT P2, PT, PT, PT, UP1, 0x80, 0x8 ;  /* 0x000000000008781c */ /* 0x000fe40003f4f018 */
[----:B------:R-:W-:Y:S02]  /*5f30*/  CS2R R56, SRZ ;  /* 0x0000000000387805 */ /* 0x000fe4000001ff00 */
[----:B------:R-:W-:Y:S02]  /*5f40*/  LEA.HI R39, R36, R36, RZ, 0x1 ;  /* 0x0000002424277211 */ /* 0x000fe400078f08ff */
[----:B------:R-:W-:Y:S02]  /*5f50*/  CS2R R50, SRZ ;  /* 0x0000000000327805 */ /* 0x000fe4000001ff00 */
[----:B------:R-:W-:Y:S02]  /*5f60*/  LOP3.LUT P4, R87, R81, 0xff, RZ, 0xc0, !PT ;  /* 0x000000ff51577812 */ /* 0x000fe4000788c0ff */
[----:B------:R-:W-:Y:S02]  /*5f70*/  CS2R R48, SRZ ;  /* 0x0000000000307805 */ /* 0x000fe4000001ff00 */
[----:B------:R-:W-:Y:S01]  /*5f80*/  SEL R2, RZ, 0xffffffff, P3 ;  /* 0xffffffffff027807 */ /* 0x000fe20001800000 */
[C---:B-1----:R-:W-:Y:S01]  /*5f90*/  IMAD.SHL.U32 R0, R39.reuse, 0x80, RZ ;  /* 0x0000008027007824 */ /* 0x042fe200078e00ff */
[----:B------:R-:W-:Y:S01]  /*5fa0*/  LOP3.LUT R39, R39, 0xffe, RZ, 0xc0, !PT ;  /* 0x00000ffe27277812 */ /* 0x000fe200078ec0ff */
[----:B------:R-:W-:Y:S01]  /*5fb0*/  VIADD R99, R97, 0x400 ;  /* 0x0000040061637836 */ /* 0x000fe20000000000 */
[----:B------:R-:W-:Y:S01]  /*5fc0*/  P2R R95, PR, RZ, 0x40 ;  /* 0x00000040ff5f7803 */ /* 0x000fe20000000000 */
[----:B------:R-:W-:Y:S01]  /*5fd0*/  IMAD.IADD R96, R92, 0x1, R97 ;  /* 0x000000015c607824 */ /* 0x000fe200078e0261 */
[----:B------:R-:W-:Y:S01]  /*5fe0*/  @P6 SHF.L.U32 R4, R91, 0x1f, RZ ;  /* 0x0000001f5b046819 */ /* 0x000fe200000006ff */
[----:B------:R-:W-:Y:S01]  /*5ff0*/  IMAD.IADD R39, R36, 0x1, -R39 ;  /* 0x0000000124277824 */ /* 0x000fe200078e0a27 */
[----:B------:R-:W-:Y:S02]  /*6000*/  @P2 SEL R2, R5, R2, !P4 ;  /* 0x0000000205022207 */ /* 0x000fe40006000000 */
[----:B------:R-:W1:Y:S01]  /*6010*/  @P6 SYNCS.PHASECHK.TRANS64.TRYWAIT P1, [UR44+0x30], R4 ;  /* 0x00003004ff0065a7 */ /* 0x000e62000802112c */
[----:B------:R-:W-:Y:S02]  /*6020*/  LOP3.LUT R0, R0, 0xffffff00, RZ, 0xc0, !PT ;  /* 0xffffff0000007812 */ /* 0x000fe400078ec0ff */
[----:B------:R-:W-:Y:S03]  /*6030*/  LOP3.LUT R2, R2, 0x1, RZ, 0xc0, !PT ;  /* 0x0000000102027812 */ /* 0x000fe600078ec0ff */
[----:B------:R-:W-:Y:S01]  /*6040*/  IMAD.IADD R0, R37, 0x1, R0 ;  /* 0x0000000125007824 */ /* 0x000fe200078e0200 */
[----:B------:R-:W-:Y:S03]  /*6050*/  ISETP.NE.U32.AND P5, PT, R2, 0x1, PT ;  /* 0x000000010200780c */ /* 0x000fe60003fa5070 */
[----:B------:R-:W-:Y:S01]  /*6060*/  IMAD R39, R39, 0x100000, R0 ;  /* 0x0010000027277824 */ /* 0x000fe200078e0200 */
[----:B------:R-:W-:Y:S01]  /*6070*/  P2R R61, PR, RZ, 0x20 ;  /* 0x00000020ff3d7803 */ /* 0x000fe20000000000 */
[----:B------:R2:W4:Y:S01]  /*6080*/  SYNCS.PHASECHK.TRANS64.TRYWAIT P0, [R98+URZ+0xa0], R3 ;  /* 0x0000a003620075a7 */ /* 0x00052200080011ff */
[----:B-1----:R-:W-:Y:S01]  /*6090*/  @P6 SEL R60, RZ, 0x1, !P1 ;  /* 0x00000001ff3c6807 */ /* 0x002fe20004800000 */
[----:B--2---:R-:W-:Y:S06]  /*60a0*/  @!P6 BRA `(.L_x_97) ;  /* 0x000000000068e947 */ /* 0x004fec0003800000 */
[C---:B------:R-:W-:Y:S01]  /*60b0*/  @P5 IMAD R5, R93.reuse, 0x2, R99 ;  /* 0x000000025d055824 */ /* 0x040fe200078e0263 */
[----:B------:R-:W-:Y:S01]  /*60c0*/  ISETP.NE.AND P1, PT, R60, RZ, PT ;  /* 0x000000ff3c00720c */ /* 0x000fe20003f25270 */
[----:B------:R-:W-:Y:S01]  /*60d0*/  @P5 IMAD R2, R93, 0x2, R97 ;  /* 0x000000025d025824 */ /* 0x000fe200078e0261 */
[----:B------:R-:W-:Y:S01]  /*60e0*/  BSSY B0, `(.L_x_98) ;  /* 0x000000e000007945 */ /* 0x000fe20003800000 */
[----:B------:R-:W-:Y:S01]  /*60f0*/  IMAD.MOV.U32 R74, RZ, RZ, RZ ;  /* 0x000000ffff4a7224 */ /* 0x000fe200078e00ff */
[----:B------:R-:W-:Y:S01]  /*6100*/  CS2R R66, SRZ ;  /* 0x0000000000427805 */ /* 0x000fe2000001ff00 */
[----:B------:R-:W-:Y:S01]  /*6110*/  @P5 IMAD.IADD R4, R92, 0x1, R5 ;  /* 0x000000015c045824 */ /* 0x000fe200078e0205 */
[----:B------:R-:W-:Y:S02]  /*6120*/  CS2R R64, SRZ ;  /* 0x0000000000407805 */ /* 0x000fe4000001ff00 */
[----:B------:R-:W-:Y:S02]  /*6130*/  CS2R R72, SRZ ;  /* 0x0000000000487805 */ /* 0x000fe4000001ff00 */
[----:B------:R-:W-:Y:S02]  /*6140*/  CS2R R50, SRZ ;  /* 0x0000000000327805 */ /* 0x000fe4000001ff00 */
[----:B------:R-:W-:Y:S02]  /*6150*/  CS2R R48, SRZ ;  /* 0x0000000000307805 */ /* 0x000fe4000001ff00 */
[----:B------:R-:W-:Y:S02]  /*6160*/  CS2R R58, SRZ ;  /* 0x00000000003a7805 */ /* 0x000fe4000001ff00 */
[----:B------:R-:W-:Y:S01]  /*6170*/  CS2R R56, SRZ ;  /* 0x0000000000387805 */ /* 0x000fe2000001ff00 */
[----:B------:R-:W-:Y:S06]  /*6180*/  @P1 BRA `(.L_x_99) ;  /* 0x00000000000c1947 */ /* 0x000fec0003800000 */
[----:B------:R-:W-:Y:S04]  /*6190*/  SHF.L.U32 R5, R91, 0x1f, RZ ;  /* 0x0000001f5b057819 */ /* 0x000fe800000006ff */
[----:B------:R-:W1:Y:S02]  /*61a0*/  SYNCS.PHASECHK.TRANS64.TRYWAIT P1, [UR44+0x30], R5 ;  /* 0x00003005ff0075a7 */ /* 0x000e64000802112c */
[----:B-1----:R-:W-:Y:S05]  /*61b0*/  @!P1 BRA `(.L_x_100) ;  /* 0x0000003c00809947 */ /* 0x002fea0003800000 */
.L_x_99:
[----:B------:R-:W-:Y:S05]  /*61c0*/  BSYNC B0 ;  /* 0x0000000000007941 */ /* 0x000fea0003800000 */
.L_x_98:
[----:B------:R-:W-:Y:S01]  /*61d0*/  ISETP.NE.AND P1, PT, R61, RZ, PT ;  /* 0x000000ff3d00720c */ /* 0x000fe20003f25270 */
[----:B------:R-:W-:Y:S11]  /*61e0*/  HFMA2 R46, -RZ, RZ, 0, 5.9604644775390625e-08 ;  /* 0x00000001ff2e7431 */ /* 0x000ff600000001ff */
[----:B------:R-:W-:Y:S01]  /*61f0*/  @!UPT UIADD3 URZ, UPT, UPT, URZ, URZ, URZ ;  /* 0x000000fffffff290 */ /* 0x000fe2000fffe0ff */
[----:B------:R-:W-:Y:S05]  /*6200*/  @P1 WARPSYNC.ALL ;  /* 0x0000000000001948 */ /* 0x000fea0003800000 */
[----:B------:R2:W1:Y:S04]  /*6210*/  @P1 LDSM.16.M88.4 R64, [R2+0x400] ;  /* 0x000400000240183b */ /* 0x0004680000000200 */
[----:B------:R2:W1:Y:S04]  /*6220*/  @P1 LDSM.16.M88.4 R72, [R4] ;  /* 0x000000000448183b */ /* 0x0004680000000200 */
[----:B------:R2:W1:Y:S04]  /*6230*/  @P1 LDSM.16.M88.4 R48, [R47+UR44+0x400] ;  /* 0x0004002c2f30183b */ /* 0x0004680008000200 */
[----:B------:R2:W1:Y:S02]  /*6240*/  @P1 LDSM.16.M88.4 R56, [R96+0x400] ;  /* 0x000400006038183b */ /* 0x0004640000000200 */
.L_x_97:
[----:B------:R-:W-:Y:S05]  /*6250*/  BSYNC B1 ;  /* 0x0000000000017941 */ /* 0x000fea0003800000 */
.L_x_96:
[----:B-1----:R-:W-:Y:S04]  /*6260*/  SHF.R.U32.HI R5, RZ, 0x15, R39 ;  /* 0x00000015ff057819 */ /* 0x002fe80000011627 */
[----:B------:R-:W-:Y:S01]  /*6270*/  LOP3.LUT P1, RZ, R5, 0x3, R82, 0x48, !PT ;  /* 0x0000000305ff7812 */ /* 0x000fe20007824852 */
[----:B------:R-:W-:Y:S01]  /*6280*/  @!UPT UIADD3 URZ, UPT, UPT, URZ, URZ, URZ ;  /* 0x000000fffffff290 */ /* 0x000fe2000fffe0ff */
[----:B----4-:R-:W-:Y:S11]  /*6290*/  @P0 BRA `(.L_x_101) ;  /* 0x0000000000080947 */ /* 0x010ff60003800000 */
[----:B------:R-:W1:Y:S02]  /*62a0*/  SYNCS.PHASECHK.TRANS64.TRYWAIT P0, [R98+URZ+0xa0], R3 ;  /* 0x0000a003620075a7 */ /* 0x000e6400080011ff */
[----:B-1----:R-:W-:Y:S05]  /*62b0*/  @!P0 BRA `(.L_x_102) ;  /* 0x0000003c00588947 */ /* 0x002fea0003800000 */
.L_x_101:
[----:B------:R-:W-:Y:S05]  /*62c0*/  @!P1 BRA `(.L_x_103) ;  /* 0x0000000000409947 */ /* 0x000fea0003800000 */
[----:B------:R-:W4:Y:S01]  /*62d0*/  LDCU.64 UR8, c[0x4][0x70] ;  /* 0x01000e00ff0877ac */ /* 0x000f220008000a00 */
[----:B-1----:R-:W-:Y:S01]  /*62e0*/  MOV R3, 0x0 ;  /* 0x0000000000037802 */ /* 0x002fe20000000f00 */
[----:B------:R-:W-:Y:S02]  /*62f0*/  HFMA2 R12, -RZ, RZ, 0, 5.9604644775390625e-08 ;  /* 0x00000001ff0c7431 */ /* 0x000fe400000001ff */
[----:B------:R-:W-:Y:S02]  /*6300*/  IMAD.MOV.U32 R8, RZ, RZ, 0x192 ;  /* 0x00000192ff087424 */ /* 0x000fe400078e00ff */
[----:B------:R-:W-:Y:S01]  /*6310*/  IMAD.MOV.U32 R13, RZ, RZ, RZ ;  /* 0x000000ffff0d7224 */ /* 0x000fe200078e00ff */
[----:B------:R-:W1:Y:S01]  /*6320*/  LDCU.64 UR6, c[0x4][0x78] ;  /* 0x01000f00ff0677ac */ /* 0x000e620008000a00 */
[----:B--2---:R-:W2:Y:S01]  /*6330*/  LDC.64 R2, c[0x4][R3] ;  /* 0x0100000003027b82 */ /* 0x004ea20000000a00 */
[----:B------:R-:W5:Y:S01]  /*6340*/  LDCU.64 UR4, c[0x4][0x10] ;  /* 0x01000200ff0477ac */ /* 0x000f620008000a00 */
[----:B----4-:R-:W-:Y:S01]  /*6350*/  MOV R5, UR9 ;  /* 0x0000000900057c02 */ /* 0x010fe20008000f00 */
[----:B------:R-:W-:Y:S01]  /*6360*/  IMAD.U32 R4, RZ, RZ, UR8 ;  /* 0x00000008ff047e24 */ /* 0x000fe2000f8e00ff */
[----:B-1----:R-:W-:Y:S01]  /*6370*/  MOV R7, UR7 ;  /* 0x0000000700077c02 */ /* 0x002fe20008000f00 */
[----:B------:R-:W-:Y:S01]  /*6380*/  IMAD.U32 R6, RZ, RZ, UR6 ;  /* 0x00000006ff067e24 */ /* 0x000fe2000f8e00ff */
[----:B-----5:R-:W-:Y:S01]  /*6390*/  MOV R11, UR5 ;  /* 0x00000005000b7c02 */ /* 0x020fe20008000f00 */
[----:B------:R-:W-:Y:S02]  /*63a0*/  IMAD.U32 R10, RZ, RZ, UR4 ;  /* 0x00000004ff0a7e24 */ /* 0x000fe4000f8e00ff */
[----:B------:R-:W-:Y:S07]  /*63b0*/  LEPC R20, `(.L_x_103) ;  /* 0x000000001014794e */ /* 0x000fee0000000000 */
[----:B--23--:R-:W-:Y:S05]  /*63c0*/  CALL.ABS.NOINC R2 ;  /* 0x0000000002007343 */ /* 0x00cfea0003c00000 */
.L_x_103:
[----:B------:R-:W-:Y:S05]  /*63d0*/  WARPSYNC.ALL ;  /* 0x0000000000007948 */ /* 0x000fea0003800000 */
[----:B------:R-:W-:Y:S01]  /*63e0*/  R2UR UR4, R39 ;  /* 0x00000000270472ca */ /* 0x000fe200000e0000 */
[--C-:B------:R-:W-:Y:S01]  /*63f0*/  HADD2.F32 R40, -RZ, R48.reuse.H0_H0 ;  /* 0x20000030ff287230 */ /* 0x100fe20000004100 */
[----:B------:R-:W-:Y:S01]  /*6400*/  SHF.L.U32 R62, R93, 0x1, RZ ;  /* 0x000000015d3e7819 */ /* 0x000fe200000006ff */
[----:B------:R-:W-:Y:S01]  /*6410*/  HADD2.F32 R43, -RZ, R48.H1_H1 ;  /* 0x30000030ff2b7230 */ /* 0x000fe20000004100 */
[----:B------:R-:W-:Y:S01]  /*6420*/  ISETP.NE.AND P0, PT, R94, RZ, PT ;  /* 0x000000ff5e00720c */ /* 0x000fe20003f05270 */
[----:B------:R-:W-:Y:S01]  /*6430*/  HADD2.F32 R42, -RZ, R49.H0_H0 ;  /* 0x20000031ff2a7230 */ /* 0x000fe20000004100 */
[----:B------:R-:W-:Y:S01]  /*6440*/  IADD3 R99, PT, PT, R99, R62, RZ ;  /* 0x0000003e63637210 */ /* 0x000fe20007ffe0ff */
[----:B------:R-:W-:Y:S01]  /*6450*/  HADD2.F32 R45, -RZ, R51.H0_H0 ;  /* 0x20000033ff2d7230 */ /* 0x000fe20000004100 */
[----:B------:R-:W-:Y:S02]  /*6460*/  BSSY.RECONVERGENT B0, `(.L_x_104) ;  /* 0x0000085000007945 */ /* 0x000fe40003800200 */
[----:B------:R-:W-:Y:S03]  /*6470*/  IADD3 R100, PT, PT, R92, R99, RZ ;  /* 0x000000635c647210 */ /* 0x000fe60007ffe0ff */
[----:B--2---:R-:W3:Y:S02]  /*6480*/  LDTM.16dp256bit.x8 R4, tmem[UR4] ;  /* 0x00000004000479ee */ /* 0x004ee400081a0000 */
[C---:B---3--:R-:W-:Y:S01]  /*6490*/  FMUL R0, R38.reuse, R4 ;  /* 0x0000000426007220 */ /* 0x048fe20000400000 */
[C---:B------:R-:W-:Y:S01]  /*64a0*/  FMUL R2, R38.reuse, R5 ;  /* 0x0000000526027220 */ /* 0x040fe20000400000 */
[C---:B-1----:R-:W-:Y:S01]  /*64b0*/  FMUL R3, R38.reuse, R6 ;  /* 0x0000000626037220 */ /* 0x042fe20000400000 */
[C---:B------:R-:W-:Y:S01]  /*64c0*/  FMUL R7, R38.reuse, R7 ;  /* 0x0000000726077220 */ /* 0x040fe20000400000 */
[C---:B------:R-:W-:Y:S01]  /*64d0*/  FFMA R0, R41.reuse, R40, R0 ;  /* 0x0000002829007223 */ /* 0x040fe20000000000 */
[----:B------:R-:W-:Y:S02]  /*64e0*/  HADD2.F32 R40, -RZ, R49.H1_H1 ;  /* 0x30000031ff287230 */ /* 0x000fe40000004100 */
[C---:B------:R-:W-:Y:S01]  /*64f0*/  FFMA R2, R41.reuse, R43, R2 ;  /* 0x0000002b29027223 */ /* 0x040fe20000000002 */
[C---:B------:R-:W-:Y:S01]  /*6500*/  FFMA R3, R41.reuse, R42, R3 ;  /* 0x0000002a29037223 */ /* 0x040fe20000000003 */
[--C-:B------:R-:W-:Y:S02]  /*6510*/  HADD2.F32 R43, -RZ, R50.reuse.H0_H0 ;  /* 0x20000032ff2b7230 */ /* 0x100fe40000004100 */
[----:B------:R-:W-:Y:S01]  /*6520*/  FMUL R4, R38, R8 ;  /* 0x0000000826047220 */ /* 0x000fe20000400000 */
[----:B------:R-:W-:Y:S01]  /*6530*/  HADD2.F32 R42, -RZ, R50.H1_H1 ;  /* 0x30000032ff2a7230 */ /* 0x000fe20000004100 */
[----:B------:R-:W-:Y:S01]  /*6540*/  F2FP.F16.F32.PACK_AB R52, R2, R0 ;  /* 0x000000000234723e */ /* 0x000fe200000000ff */
[C---:B------:R-:W-:Y:S01]  /*6550*/  FFMA R7, R41.reuse, R40, R7 ;  /* 0x0000002829077223 */ /* 0x040fe20000000007 */
[----:B------:R-:W-:Y:S01]  /*6560*/  FFMA R4, R41, R43, R4 ;  /* 0x0000002b29047223 */ /* 0x000fe20000000004 */
[C---:B------:R-:W-:Y:S01]  /*6570*/  FMUL R5, R38.reuse, R9 ;  /* 0x0000000926057220 */ /* 0x040fe20000400000 */
[C---:B------:R-:W-:Y:S01]  /*6580*/  FMUL R6, R38.reuse, R10 ;  /* 0x0000000a26067220 */ /* 0x040fe20000400000 */
[----:B------:R-:W-:Y:S01]  /*6590*/  HADD2.F32 R40, -RZ, R51.H1_H1 ;  /* 0x30000033ff287230 */ /* 0x000fe20000004100 */
[----:B------:R-:W-:Y:S01]  /*65a0*/  F2FP.F16.F32.PACK_AB R53, R7, R3 ;  /* 0x000000030735723e */ /* 0x000fe200000000ff */
[C---:B------:R-:W-:Y:S01]  /*65b0*/  FFMA R5, R41.reuse, R42, R5 ;  /* 0x0000002a29057223 */ /* 0x040fe20000000005 */
[----:B------:R-:W-:Y:S01]  /*65c0*/  FFMA R6, R41, R45, R6 ;  /* 0x0000002d29067223 */ /* 0x000fe20000000006 */
[C---:B------:R-:W-:Y:S01]  /*65d0*/  FMUL R11, R38.reuse, R11 ;  /* 0x0000000b260b7220 */ /* 0x040fe20000400000 */
[--C-:B------:R-:W-:Y:S02]  /*65e0*/  HADD2.F32 R43, -RZ, R56.reuse.H0_H0 ;  /* 0x20000038ff2b7230 */ /* 0x100fe40000004100 */
[C---:B------:R-:W-:Y:S01]  /*65f0*/  FMUL R8, R38.reuse, R12 ;  /* 0x0000000c26087220 */ /* 0x040fe20000400000 */
[----:B------:R-:W-:Y:S01]  /*6600*/  F2FP.F16.F32.PACK_AB R54, R5, R4 ;  /* 0x000000040536723e */ /* 0x000fe200000000ff */
[C---:B------:R-:W-:Y:S01]  /*6610*/  FFMA R11, R41.reuse, R40, R11 ;  /* 0x00000028290b7223 */ /* 0x040fe2000000000b */
[----:B------:R-:W-:Y:S02]  /*6620*/  HADD2.F32 R40, -RZ, R56.H1_H1 ;  /* 0x30000038ff287230 */ /* 0x000fe40000004100 */
[----:B------:R-:W-:Y:S01]  /*6630*/  FFMA R8, R41, R43, R8 ;  /* 0x0000002b29087223 */ /* 0x000fe20000000008 */
[C---:B------:R-:W-:Y:S01]  /*6640*/  FMUL R9, R38.reuse, R13 ;  /* 0x0000000d26097220 */ /* 0x040fe20000400000 */
[--C-:B------:R-:W-:Y:S01]  /*6650*/  HADD2.F32 R45, -RZ, R57.reuse.H0_H0 ;  /* 0x20000039ff2d7230 */ /* 0x100fe20000004100 */
[----:B------:R-:W-:Y:S01]  /*6660*/  F2FP.F16.F32.PACK_AB R55, R11, R6 ;  /* 0x000000060b37723e */ /* 0x000fe200000000ff */
[C---:B------:R-:W-:Y:S01]  /*6670*/  FMUL R10, R38.reuse, R14 ;  /* 0x0000000e260a7220 */ /* 0x040fe20000400000 */
[----:B------:R-:W-:Y:S02]  /*6680*/  HADD2.F32 R42, -RZ, R57.H1_H1 ;  /* 0x30000039ff2a7230 */ /* 0x000fe40000004100 */
[C---:B------:R-:W-:Y:S01]  /*6690*/  FFMA R9, R41.reuse, R40, R9 ;  /* 0x0000002829097223 */ /* 0x040fe20000000009 */
[C---:B------:R-:W-:Y:S01]  /*66a0*/  FMUL R15, R38.reuse, R15 ;  /* 0x0000000f260f7220 */ /* 0x040fe20000400000 */
[----:B------:R1:W-:Y:S01]  /*66b0*/  STSM.16.M88.4 [R97+0x400], R52 ;  /* 0x0004003461007844 */ /* 0x0003e20000000200 */
[----:B------:R-:W-:Y:S01]  /*66c0*/  FFMA R10, R41, R45, R10 ;  /* 0x0000002d290a7223 */ /* 0x000fe2000000000a */
[--C-:B------:R-:W-:Y:S01]  /*66d0*/  HADD2.F32 R40, -RZ, R58.reuse.H0_H0 ;  /* 0x2000003aff287230 */ /* 0x100fe20000004100 */
[----:B------:R-:W-:Y:S01]  /*66e0*/  F2FP.F16.F32.PACK_AB R68, R9, R8 ;  /* 0x000000080944723e */ /* 0x000fe200000000ff */
[----:B------:R-:W-:Y:S01]  /*66f0*/  FFMA R15, R41, R42, R15 ;  /* 0x0000002a290f7223 */ /* 0x000fe2000000000f */
[C---:B------:R-:W-:Y:S01]  /*6700*/  FMUL R12, R38.reuse, R16 ;  /* 0x00000010260c7220 */ /* 0x040fe20000400000 */
[----:B------:R-:W-:Y:S02]  /*6710*/  HADD2.F32 R42, -RZ, R58.H1_H1 ;  /* 0x3000003aff2a7230 */ /* 0x000fe40000004100 */
[C---:B------:R-:W-:Y:S01]  /*6720*/  FMUL R13, R38.reuse, R17 ;  /* 0x00000011260d7220 */ /* 0x040fe20000400000 */
[--C-:B------:R-:W-:Y:S01]  /*6730*/  HADD2.F32 R43, -RZ, R59.reuse.H0_H0 ;  /* 0x2000003bff2b7230 */ /* 0x100fe20000004100 */
[----:B------:R-:W-:Y:S01]  /*6740*/  F2FP.F16.F32.PACK_AB R69, R15, R10 ;  /* 0x0000000a0f45723e */ /* 0x000fe200000000ff */
[C---:B------:R-:W-:Y:S01]  /*6750*/  FFMA R12, R41.reuse, R40, R12 ;  /* 0x00000028290c7223 */ /* 0x040fe2000000000c */
[----:B------:R-:W-:Y:S01]  /*6760*/  FFMA R13, R41, R42, R13 ;  /* 0x0000002a290d7223 */ /* 0x000fe2000000000d */
[C---:B------:R-:W-:Y:S01]  /*6770*/  FMUL R14, R38.reuse, R18 ;  /* 0x00000012260e7220 */ /* 0x040fe20000400000 */
[----:B------:R-:W-:Y:S02]  /*6780*/  HADD2.F32 R40, -RZ, R59.H1_H1 ;  /* 0x3000003bff287230 */ /* 0x000fe40000004100 */
[C---:B------:R-:W-:Y:S01]  /*6790*/  FMUL R19, R38.reuse, R19 ;  /* 0x0000001326137220 */ /* 0x040fe20000400000 */
[C---:B------:R-:W-:Y:S01]  /*67a0*/  FMUL R16, R38.reuse, R20 ;  /* 0x0000001426107220 */ /* 0x040fe20000400000 */
[----:B------:R-:W-:Y:S01]  /*67b0*/  F2FP.F16.F32.PACK_AB R70, R13, R12 ;  /* 0x0000000c0d46723e */ /* 0x000fe200000000ff */
[C---:B------:R-:W-:Y:S01]  /*67c0*/  FFMA R14, R41.reuse, R43, R14 ;  /* 0x0000002b290e7223 */ /* 0x040fe2000000000e */
[--C-:B------:R-:W-:Y:S02]  /*67d0*/  HADD2.F32 R43, -RZ, R64.reuse.H0_H0 ;  /* 0x20000040ff2b7230 */ /* 0x100fe40000004100 */
[C---:B------:R-:W-:Y:S01]  /*67e0*/  FFMA R19, R41.reuse, R40, R19 ;  /* 0x0000002829137223 */ /* 0x040fe20000000013 */
[----:B------:R-:W-:Y:S02]  /*67f0*/  HADD2.F32 R42, -RZ, R64.H1_H1 ;  /* 0x30000040ff2a7230 */ /* 0x000fe40000004100 */
[C---:B------:R-:W-:Y:S01]  /*6800*/  FMUL R17, R38.reuse, R21 ;  /* 0x0000001526117220 */ /* 0x040fe20000400000 */
[--C-:B------:R-:W-:Y:S02]  /*6810*/  HADD2.F32 R45, -RZ, R65.reuse.H0_H0 ;  /* 0x20000041ff2d7230 */ /* 0x100fe40000004100 */
[----:B------:R-:W-:Y:S01]  /*6820*/  FFMA R16, R41, R43, R16 ;  /* 0x0000002b29107223 */ /* 0x000fe20000000010 */
[----:B------:R-:W-:Y:S01]  /*6830*/  F2FP.F16.F32.PACK_AB R71, R19, R14 ;  /* 0x0000000e1347723e */ /* 0x000fe200000000ff */
[----:B------:R-:W-:Y:S01]  /*6840*/  FFMA R17, R41, R42, R17 ;  /* 0x0000002a29117223 */ /* 0x000fe20000000011 */
[C---:B------:R-:W-:Y:S01]  /*6850*/  FMUL R18, R38.reuse, R22 ;  /* 0x0000001626127220 */ /* 0x040fe20000400000 */
[----:B------:R-:W-:Y:S02]  /*6860*/  HADD2.F32 R40, -RZ, R65.H1_H1 ;  /* 0x30000041ff287230 */ /* 0x000fe40000004100 */
[C---:B------:R-:W-:Y:S01]  /*6870*/  FMUL R23, R38.reuse, R23 ;  /* 0x0000001726177220 */ /* 0x040fe20000400000 */
[----:B------:R1:W-:Y:S01]  /*6880*/  STSM.16.M88.4 [R96+0x400], R68 ;  /* 0x0004004460007844 */ /* 0x0003e20000000200 */
[----:B------:R-:W-:Y:S01]  /*6890*/  F2FP.F16.F32.PACK_AB R104, R17, R16 ;  /* 0x000000101168723e */ /* 0x000fe200000000ff */
[C---:B------:R-:W-:Y:S01]  /*68a0*/  FFMA R18, R41.reuse, R45, R18 ;  /* 0x0000002d29127223 */ /* 0x040fe20000000012 */
[----:B------:R-:W-:Y:S01]  /*68b0*/  FFMA R23, R41, R40, R23 ;  /* 0x0000002829177223 */ /* 0x000fe20000000017 */
[--C-:B------:R-:W-:Y:S02]  /*68c0*/  HADD2.F32 R43, -RZ, R66.reuse.H0_H0 ;  /* 0x20000042ff2b7230 */ /* 0x100fe40000004100 */
[C---:B------:R-:W-:Y:S01]  /*68d0*/  FMUL R20, R38.reuse, R24 ;  /* 0x0000001826147220 */ /* 0x040fe20000400000 */
[----:B------:R-:W-:Y:S02]  /*68e0*/  HADD2.F32 R40, -RZ, R66.H1_H1 ;  /* 0x30000042ff287230 */ /* 0x000fe40000004100 */
[C---:B------:R-:W-:Y:S01]  /*68f0*/  FMUL R21, R38.reuse, R25 ;  /* 0x0000001926157220 */ /* 0x040fe20000400000 */
[--C-:B------:R-:W-:Y:S01]  /*6900*/  HADD2.F32 R45, -RZ, R67.reuse.H0_H0 ;  /* 0x20000043ff2d7230 */ /* 0x100fe20000004100 */
[----:B------:R-:W-:Y:S01]  /*6910*/  F2FP.F16.F32.PACK_AB R105, R23, R18 ;  /* 0x000000121769723e */ /* 0x000fe200000000ff */
[C---:B------:R-:W-:Y:S01]  /*6920*/  FFMA R20, R41.reuse, R43, R20 ;  /* 0x0000002b29147223 */ /* 0x040fe20000000014 */
[C---:B------:R-:W-:Y:S01]  /*6930*/  FFMA R21, R41.reuse, R40, R21 ;  /* 0x0000002829157223 */ /* 0x040fe20000000015 */
[C---:B------:R-:W-:Y:S01]  /*6940*/  FMUL R22, R38.reuse, R26 ;  /* 0x0000001a26167220 */ /* 0x040fe20000400000 */
[----:B------:R-:W-:Y:S02]  /*6950*/  HADD2.F32 R42, -RZ, R67.H1_H1 ;  /* 0x30000043ff2a7230 */ /* 0x000fe40000004100 */
[C---:B------:R-:W-:Y:S01]  /*6960*/  FMUL R27, R38.reuse, R27 ;  /* 0x0000001b261b7220 */ /* 0x040fe20000400000 */
[--C-:B------:R-:W-:Y:S02]  /*6970*/  HADD2.F32 R40, -RZ, R72.reuse.H0_H0 ;  /* 0x20000048ff287230 */ /* 0x100fe40000004100 */
[C---:B------:R-:W-:Y:S01]  /*6980*/  FFMA R22, R41.reuse, R45, R22 ;  /* 0x0000002d29167223 */ /* 0x040fe20000000016 */
[C---:B------:R-:W-:Y:S01]  /*6990*/  FMUL R24, R38.reuse, R28 ;  /* 0x0000001c26187220 */ /* 0x040fe20000400000 */
[C---:B------:R-:W-:Y:S01]  /*69a0*/  FFMA R27, R41.reuse, R42, R27 ;  /* 0x0000002a291b7223 */ /* 0x040fe2000000001b */
[----:B------:R-:W-:Y:S02]  /*69b0*/  HADD2.F32 R42, -RZ, R72.H1_H1 ;  /* 0x30000048ff2a7230 */ /* 0x000fe40000004100 */
[C---:B------:R-:W-:Y:S01]  /*69c0*/  FMUL R25, R38.reuse, R29 ;  /* 0x0000001d26197220 */ /* 0x040fe20000400000 */
[--C-:B------:R-:W-:Y:S02]  /*69d0*/  HADD2.F32 R43, -RZ, R73.reuse.H0_H0 ;  /* 0x20000049ff2b7230 */ /* 0x100fe40000004100 */
[C---:B------:R-:W-:Y:S01]  /*69e0*/  FMUL R26, R38.reuse, R30 ;  /* 0x0000001e261a7220 */ /* 0x040fe20000400000 */
[C---:B------:R-:W-:Y:S01]  /*69f0*/  FFMA R24, R41.reuse, R40, R24 ;  /* 0x0000002829187223 */ /* 0x040fe20000000018 */
[----:B------:R-:W-:Y:S02]  /*6a00*/  HADD2.F32 R40, -RZ, R73.H1_H1 ;  /* 0x30000049ff287230 */ /* 0x000fe40000004100 */
[C---:B------:R-:W-:Y:S01]  /*6a10*/  FFMA R25, R41.reuse, R42, R25 ;  /* 0x0000002a29197223 */ /* 0x040fe20000000019 */
[C---:B------:R-:W-:Y:S01]  /*6a20*/  FMUL R31, R38.reuse, R31 ;  /* 0x0000001f261f7220 */ /* 0x040fe20000400000 */
[C---:B------:R-:W-:Y:S01]  /*6a30*/  FFMA R26, R41.reuse, R43, R26 ;  /* 0x0000002b291a7223 */ /* 0x040fe2000000001a */
[--C-:B------:R-:W-:Y:S02]  /*6a40*/  HADD2.F32 R43, -RZ, R74.reuse.H0_H0 ;  /* 0x2000004aff2b7230 */ /* 0x100fe40000004100 */
[C---:B------:R-:W-:Y:S01]  /*6a50*/  FMUL R28, R38.reuse, R32 ;  /* 0x00000020261c7220 */ /* 0x040fe20000400000 */
[----:B------:R-:W-:Y:S02]  /*6a60*/  HADD2.F32 R42, -RZ, R74.H1_H1 ;  /* 0x3000004aff2a7230 */ /* 0x000fe40000004100 */
[C---:B------:R-:W-:Y:S01]  /*6a70*/  FFMA R31, R41.reuse, R40, R31 ;  /* 0x00000028291f7223 */ /* 0x040fe2000000001f */
[C---:B------:R-:W-:Y:S01]  /*6a80*/  FMUL R29, R38.reuse, R33 ;  /* 0x00000021261d7220 */ /* 0x040fe20000400000 */
[--C-:B------:R-:W-:Y:S02]  /*6a90*/  HADD2.F32 R45, -RZ, R75.reuse.H0_H0 ;  /* 0x2000004bff2d7230 */ /* 0x100fe40000004100 */
[C---:B------:R-:W-:Y:S01]  /*6aa0*/  FMUL R30, R38.reuse, R34 ;  /* 0x00000022261e7220 */ /* 0x040fe20000400000 */
[----:B------:R-:W-:Y:S02]  /*6ab0*/  HADD2.F32 R40, -RZ, R75.H1_H1 ;  /* 0x3000004bff287230 */ /* 0x000fe40000004100 */
[----:B------:R-:W-:Y:S01]  /*6ac0*/  FMUL R35, R38, R35 ;  /* 0x0000002326237220 */ /* 0x000fe20000400000 */
[C---:B------:R-:W-:Y:S01]  /*6ad0*/  FFMA R28, R41.reuse, R43, R28 ;  /* 0x0000002b291c7223 */ /* 0x040fe2000000001c */
[C---:B------:R-:W-:Y:S01]  /*6ae0*/  FFMA R29, R41.reuse, R42, R29 ;  /* 0x0000002a291d7223 */ /* 0x040fe2000000001d */
[C---:B------:R-:W-:Y:S01]  /*6af0*/  FFMA R30, R41.reuse, R45, R30 ;  /* 0x0000002d291e7223 */ /* 0x040fe2000000001e */
[----:B------:R-:W-:Y:S01]  /*6b00*/  FFMA R35, R41, R40, R35 ;  /* 0x0000002829237223 */ /* 0x000fe20000000023 */
[----:B------:R-:W-:Y:S02]  /*6b10*/  F2FP.F16.F32.PACK_AB R106, R21, R20 ;  /* 0x00000014156a723e */ /* 0x000fe400000000ff */
[----:B------:R-:W-:Y:S02]  /*6b20*/  F2FP.F16.F32.PACK_AB R107, R27, R22 ;  /* 0x000000161b6b723e */ /* 0x000fe400000000ff */
[----:B------:R-:W-:Y:S02]  /*6b30*/  F2FP.F16.F32.PACK_AB R108, R25, R24 ;  /* 0x00000018196c723e */ /* 0x000fe400000000ff */
[----:B------:R-:W-:Y:S01]  /*6b40*/  F2FP.F16.F32.PACK_AB R109, R31, R26 ;  /* 0x0000001a1f6d723e */ /* 0x000fe200000000ff */
[----:B------:R1:W-:Y:S01]  /*6b50*/  STSM.16.M88.4 [R99], R104 ;  /* 0x0000006863007844 */ /* 0x0003e20000000200 */
[----:B------:R-:W-:Y:S02]  /*6b60*/  F2FP.F16.F32.PACK_AB R110, R29, R28 ;  /* 0x0000001c1d6e723e */ /* 0x000fe400000000ff */
[----:B------:R-:W-:Y:S05]  /*6b70*/  F2FP.F16.F32.PACK_AB R111, R35, R30 ;  /* 0x0000001e236f723e */ /* 0x000fea00000000ff */
[----:B------:R1:W-:Y:S01]  /*6b80*/  STSM.16.M88.4 [R100], R108 ;  /* 0x0000006c64007844 */ /* 0x0003e20000000200 */
[----:B------:R-:W-:Y:S01]  /*6b90*/  @!PT LDS RZ, [RZ] ;  /* 0x00000000fffff984 */ /* 0x000fe20000000800 */
[----:B------:R-:W-:Y:S01]  /*6ba0*/  @!PT LDS RZ, [RZ] ;  /* 0x00000000fffff984 */ /* 0x000fe20000000800 */
[----:B------:R-:W-:Y:S01]  /*6bb0*/  @!PT LDS RZ, [RZ] ;  /* 0x00000000fffff984 */ /* 0x000fe20000000800 */
[----:B------:R-:W-:Y:S01]  /*6bc0*/  @!PT LDS RZ, [RZ] ;  /* 0x00000000fffff984 */ /* 0x000fe20000000800 */
[----:B------:R2:W-:Y:S07]  /*6bd0*/  MEMBAR.ALL.CTA ;  /* 0x0000000000007992 */ /* 0x0005ee0000008000 */
[----:B--2---:R-:W2:Y:S02]  /*6be0*/  FENCE.VIEW.ASYNC.S ;  /* 0x00000000000073c6 */ /* 0x004ea40000000000 */
[----:B--2---:R-:W-:Y:S06]  /*6bf0*/  BAR.SYNC.DEFER_BLOCKING 0x1, 0x80 ;  /* 0x0042000000007b1d */ /* 0x004fec0000010000 */
[----:B------:R-:W-:Y:S05]  /*6c00*/  @P0 BRA `(.L_x_105) ;  /* 0x0000000000280947 */ /* 0x000fea0003800000 */
[----:B------:R-:W2:Y:S01]  /*6c10*/  LDCU.64 UR6, c[0x0][0x348] ;  /* 0x00006900ff0677ac */ /* 0x000ea20008000a00 */
[----:B------:R-:W-:Y:S01]  /*6c20*/  UIADD3 UR4, UPT, UPT, UR44, 0x400, URZ ;  /* 0x000004002c047890 */ /* 0x000fe2000fffe0ff */
[----:B------:R-:W-:Y:S05]  /*6c30*/  UMOV UR51, UR36 ;  /* 0x0000002400337c82 */ /* 0x000fea0008000000 */
[----:B------:R-:W-:Y:S04]  /*6c40*/  MOV R86, UR4 ;  /* 0x0000000400567c02 */ /* 0x000fe80008000f00 */
[----:B------:R-:W-:Y:S01]  /*6c50*/  R2UR UR48, R86 ;  /* 0x00000000563072ca */ /* 0x000fe200000e0000 */
[----:B--2---:R-:W-:Y:S04]  /*6c60*/  UIADD3 UR4, UP0, UPT, UR6, 0x680, URZ ;  /* 0x0000068006047890 */ /* 0x004fe8000ff1e0ff */
[----:B------:R-:W-:Y:S09]  /*6c70*/  UIADD3.X UR5, UPT, UPT, URZ, UR7, URZ, UP0, !UPT ;  /* 0x00000007ff057290 */ /* 0x000ff200087fe4ff */
[----:B------:R2:W-:Y:S01]  /*6c80*/  UTMASTG.3D [UR48], [UR4] ;  /* 0x00000030040073b5 */ /* 0x0005e20008010000 */
[----:B------:R0:W-:Y:S01]  /*6c90*/  UTMACMDFLUSH ;  /* 0x00000000000079b7 */ /* 0x0001e20000000000 */
[----:B--2---:R-:W-:Y:S04]  /*6ca0*/  DEPBAR.LE SB0, 0x1 ;  /* 0x000080400000791a */ /* 0x004fe80000000000 */
.L_x_105:
[----:B------:R-:W-:Y:S05]  /*6cb0*/  BSYNC.RECONVERGENT B0 ;  /* 0x0000000000007941 */ /* 0x000fea0003800200 */
.L_x_104:
[----:B------:R-:W-:Y:S01]  /*6cc0*/  BAR.SYNC.DEFER_BLOCKING 0x1, 0x80 ;  /* 0x0042000000007b1d */ /* 0x000fe20000010000 */
[----:B------:R-:W-:Y:S01]  /*6cd0*/  ISETP.NE.AND P1, PT, R95, RZ, PT ;  /* 0x000000ff5f00720c */ /* 0x000fe20003f25270 */
[----:B------:R-:W-:Y:S01]  /*6ce0*/  UISETP.NE.AND UP0, UPT, UR47, URZ, UPT ;  /* 0x000000ff2f00728c */ /* 0x000fe2000bf05270 */
[----:B------:R-:W-:Y:S11]  /*6cf0*/  LEA R3, R46, UR44, 0x3 ;  /* 0x0000002c2e037c11 */ /* 0x000ff6000f8e18ff */
[----:B------:R-:W-:Y:S01]  /*6d00*/  @P1 SHF.L.U32 R4, R91, 0x1f, RZ ;  /* 0x0000001f5b041819 */ /* 0x000fe200000006ff */
[----:B------:R-:W-:Y:S06]  /*6d10*/  BRA.U !UP0, `(.L_x_106) ;  /* 0x0000000108247547 */ /* 0x000fec000b800000 */
[----:B------:R-:W2:Y:S01]  /*6d20*/  S2R R0, SR_CgaCtaId ;  /* 0x0000000000007919 */ /* 0x000ea20000008800 */
[----:B------:R-:W-:Y:S01]  /*6d30*/  IMAD.U32 R2, RZ, RZ, UR46 ;  /* 0x0000002eff027e24 */ /* 0x000fe2000f8e00ff */
[----:B------:R-:W-:Y:S04]  /*6d40*/  UIADD3 UR4, UPT, UPT, UR46, 0x1, URZ ;  /* 0x000000012e047890 */ /* 0x000fe8000fffe0ff */
[----:B------:R-:W-:Y:S01]  /*6d50*/  @P1 LEA R2, R2, UR44, 0x3 ;  /* 0x0000002c02021c11 */ /* 0x000fe2000f8e18ff */
[----:B------:R-:W-:Y:S04]  /*6d60*/  UISETP.NE.AND UP0, UPT, UR4, 0x4, UPT ;  /* 0x000000040400788c */ /* 0x000fe8000bf05270 */
[----:B------:R-:W-:Y:S01]  /*6d70*/  @P1 VIADD R5, R2, 0x50 ;  /* 0x0000005002051836 */ /* 0x000fe20000000000 */
[----:B------:R-:W-:Y:S04]  /*6d80*/  USEL UR46, UR4, URZ, UP0 ;  /* 0x000000ff042e7287 */ /* 0x000fe80008000000 */
[----:B--2---:R-:W-:Y:S04]  /*6d90*/  @P1 PRMT R0, R0, 0x654, R5 ;  /* 0x0000065400001816 */ /* 0x004fe80000000005 */
[----:B------:R2:W-:Y:S04]  /*6da0*/  @P1 SYNCS.ARRIVE.TRANS64.RED.A1T0 RZ, [R0+URZ], RZ ;  /* 0x000000ff00ff19a7 */ /* 0x0005e800081004ff */
.L_x_106:
[----:B------:R-:W3:Y:S01]  /*6db0*/  @P1 SYNCS.PHASECHK.TRANS64.TRYWAIT P0, [R3+URZ+0x30], R4 ;  /* 0x00003004030015a7 */ /* 0x000ee200080011ff */
[----:B------:R-:W-:Y:S01]  /*6dc0*/  BSSY B1, `(.L_x_107) ;  /* 0x0000017000017945 */ /* 0x000fe20003800000 */
[----:B---3--:R-:W-:Y:S03]  /*6dd0*/  @P1 SEL R60, RZ, 0x1, !P0 ;  /* 0x00000001ff3c1807 */ /* 0x008fe60004000000 */
[----:B------:R-:W-:Y:S05]  /*6de0*/  @!P1 BRA `(.L_x_108) ;  /* 0x0000000000509947 */ /* 0x000fea0003800000 */
[----:B------:R-:W-:Y:S01]  /*6df0*/  ISETP.NE.AND P1, PT, R61, RZ, PT ;  /* 0x000000ff3d00720c */ /* 0x000fe20003f25270 */
[----:B------:R-:W-:Y:S01]  /*6e00*/  BSSY B0, `(.L_x_109) ;  /* 0x000000a000007945 */ /* 0x000fe20003800000 */
[----:B------:R-:W-:Y:S11]  /*6e10*/  ISETP.NE.AND P0, PT, R60, RZ, PT ;  /* 0x000000ff3c00720c */ /* 0x000ff60003f05270 */
[----:B------:R-:W-:Y:S04]  /*6e20*/  @P1 IMAD R4, R46, 0x2000, R47 ;  /* 0x000020002e041824 */ /* 0x000fe800078e022f */
[----:B------:R-:W-:Y:S04]  /*6e30*/  @P1 VIADD R7, R4, UR44 ;  /* 0x0000002c04071c36 */ /* 0x000fe80008000000 */
[----:B------:R-:W-:Y:S01]  /*6e40*/  @P1 IMAD.IADD R2, R92, 0x1, R7 ;  /* 0x000000015c021824 */ /* 0x000fe200078e0207 */
[----:B------:R-:W-:Y:S01]  /*6e50*/  @P1 IADD3 R5, PT, PT, R62, R7, RZ ;  /* 0x000000073e051210 */ /* 0x000fe20007ffe0ff */
[----:B------:R-:W-:Y:S06]  /*6e60*/  @P0 BRA `(.L_x_110) ;  /* 0x00000000000c0947 */ /* 0x000fec0003800000 */
[----:B--2---:R-:W-:Y:S04]  /*6e70*/  SHF.L.U32 R0, R91, 0x1f, RZ ;  /* 0x0000001f5b007819 */ /* 0x004fe800000006ff */
[----:B------:R-:W2:Y:S02]  /*6e80*/  SYNCS.PHASECHK.TRANS64.TRYWAIT P0, [R3+URZ+0x30], R0 ;  /* 0x00003000030075a7 */ /* 0x000ea400080011ff */
[----:B--2---:R-:W-:Y:S05]  /*6e90*/  @!P0 BRA `(.L_x_111) ;  /* 0x0000003000748947 */ /* 0x004fea0003800000 */
.L_x_110:
[----:B------:R-:W-:Y:S05]  /*6ea0*/  BSYNC B0 ;  /* 0x0000000000007941 */ /* 0x000fea0003800000 */
.L_x_109:
[----:B------:R-:W-:Y:S02]  /*6eb0*/  ISETP.NE.AND P0, PT, R61, RZ, PT ;  /* 0x000000ff3d00720c */ /* 0x000fe40003f05270 */
[----:B------:R-:W-:Y:S11]  /*6ec0*/  IADD3 R46, PT, PT, R46, 0x1, RZ ;  /* 0x000000012e2e7810 */ /* 0x000ff60007ffe0ff */
[----:B--2---:R-:W-:Y:S01]  /*6ed0*/  @P0 IMAD.IADD R0, R92, 0x1, R5 ;  /* 0x000000015c000824 */ /* 0x004fe200078e0205 */
[----:B------:R-:W-:Y:S05]  /*6ee0*/  @P0 WARPSYNC.ALL ;  /* 0x0000000000000948 */ /* 0x000fea0003800000 */
[----:B------:R3:W4:Y:S04]  /*6ef0*/  @P0 LDSM.16.M88.4 R48, [R4+UR44+0x400] ;  /* 0x0004002c0430083b */ /* 0x0007280008000200 */
[----:B------:R3:W2:Y:S04]  /*6f00*/  @P0 LDSM.16.M88.4 R56, [R2+0x400] ;  /* 0x000400000238083b */ /* 0x0006a80000000200 */
[----:B------:R3:W1:Y:S04]  /*6f10*/  @P0 LDSM.16.M88.4 R64, [R5+0x400] ;  /* 0x000400000540083b */ /* 0x0006680000000200 */
[----:B------:R3:W1:Y:S02]  /*6f20*/  @P0 LDSM.16.M88.4 R72, [R0+0x400] ;  /* 0x000400000048083b */ /* 0x0006640000000200 */
.L_x_108:
[----:B------:R-:W-:Y:S05]  /*6f30*/  BSYNC B1 ;  /* 0x0000000000017941 */ /* 0x000fea0003800000 */
.L_x_107:
[----:B------:R-:W-:Y:S05]  /*6f40*/  VIADD R3, R39, 0x40 ;  /* 0x0000004027037836 */ /* 0x000fea0000000000 */
[----:B------:R-:W-:Y:S04]  /*6f50*/  SHF.R.U32.HI R3, RZ, 0x15, R3 ;  /* 0x00000015ff037819 */ /* 0x000fe80000011603 */
[----:B------:R-:W-:Y:S11]  /*6f60*/  LOP3.LUT P0, RZ, R3, 0x3, R82, 0x48, !PT ;  /* 0x0000000303ff7812 */ /* 0x000ff60007804852 */
[----:B------:R-:W-:Y:S02]  /*6f70*/  @!UPT UIADD3 URZ, UPT, UPT, URZ, URZ, URZ ;  /* 0x000000fffffff290 */ /* 0x000fe4000fffe0ff */
[----:B------:R-:W-:Y:S05]  /*6f80*/  @!P0 BRA `(.L_x_112) ;  /* 0x0000000000408947 */ /* 0x000fea0003800000 */
[----:B------:R-:W5:Y:S01]  /*6f90*/  LDCU.64 UR8, c[0x4][0x70] ;  /* 0x01000e00ff0877ac */ /* 0x000f620008000a00 */
[----:B------:R-:W-:Y:S01]  /*6fa0*/  MOV R3, 0x0 ;  /* 0x0000000000037802 */ /* 0x000fe20000000f00 */
[----:B------:R-:W-:Y:S02]  /*6fb0*/  HFMA2 R12, -RZ, RZ, 0, 5.9604644775390625e-08 ;  /* 0x00000001ff0c7431 */ /* 0x000fe400000001ff */
[----:B------:R-:W-:Y:S02]  /*6fc0*/  IMAD.MOV.U32 R8, RZ, RZ, 0x192 ;  /* 0x00000192ff087424 */ /* 0x000fe400078e00ff */
[----:B------:R-:W-:Y:S01]  /*6fd0*/  IMAD.MOV.U32 R13, RZ, RZ, RZ ;  /* 0x000000ffff0d7224 */ /* 0x000fe200078e00ff */
[----:B------:R-:W2:Y:S01]  /*6fe0*/  LDCU.64 UR6, c[0x4][0x78] ;  /* 0x01000f00ff0677ac */ /* 0x000ea20008000a00 */
[----:B---3--:R-:W3:Y:S01]  /*6ff0*/  LDC.64 R2, c[0x4][R3] ;  /* 0x0100000003027b82 */ /* 0x008ee20000000a00 */
[----:B------:R-:W4:Y:S01]  /*7000*/  LDCU.64 UR4, c[0x4][0x10] ;  /* 0x01000200ff0477ac */ /* 0x000f220008000a00 */
[----:B-----5:R-:W-:Y:S01]  /*7010*/  MOV R5, UR9 ;  /* 0x0000000900057c02 */ /* 0x020fe20008000f00 */
[----:B------:R-:W-:Y:S01]  /*7020*/  IMAD.U32 R4, RZ, RZ, UR8 ;  /* 0x00000008ff047e24 */ /* 0x000fe2000f8e00ff */
[----:B--2---:R-:W-:Y:S01]  /*7030*/  MOV R7, UR7 ;  /* 0x0000000700077c02 */ /* 0x004fe20008000f00 */
[----:B------:R-:W-:Y:S01]  /*7040*/  IMAD.U32 R6, RZ, RZ, UR6 ;  /* 0x00000006ff067e24 */ /* 0x000fe2000f8e00ff */
[----:B----4-:R-:W-:Y:S01]  /*7050*/  MOV R11, UR5 ;  /* 0x00000005000b7c02 */ /* 0x010fe20008000f00 */
[----:B------:R-:W-:Y:S02]  /*7060*/  IMAD.U32 R10, RZ, RZ, UR4 ;  /* 0x00000004ff0a7e24 */ /* 0x000fe4000f8e00ff */
[----:B------:R-:W-:Y:S07]  /*7070*/  LEPC R20, `(.L_x_112) ;  /* 0x000000001014794e */ /* 0x000fee0000000000 */
[----:B-1-3--:R-:W-:Y:S05]  /*7080*/  CALL.ABS.NOINC R2 ;  /* 0x0000000002007343 */ /* 0x00afea0003c00000 */
.L_x_112:
[----:B------:R-:W-:Y:S05]  /*7090*/  WARPSYNC.ALL ;  /* 0x0000000000007948 */ /* 0x000fea0003800000 */
[----:B------:R-:W-:Y:S01]  /*70a0*/  R2UR UR4, R39 ;  /* 0x00000000270472ca */ /* 0x000fe200000e0000 */
[--C-:B----4-:R-:W-:Y:S01]  /*70b0*/  HADD2.F32 R40, -RZ, R48.reuse.H0_H0 ;  /* 0x20000030ff287230 */ /* 0x110fe20000004100 */
[----:B------:R-:W4:Y:S01]  /*70c0*/  S2R R101, SR_CgaCtaId ;  /* 0x0000000000657919 */ /* 0x000f220000008800 */
[----:B------:R-:W-:Y:S01]  /*70d0*/  HADD2.F32 R43, -RZ, R48.H1_H1 ;  /* 0x30000030ff2b7230 */ /* 0x000fe20000004100 */
[----:B------:R-:W-:Y:S01]  /*70e0*/  ISETP.NE.AND P6, PT, R95, RZ, PT ;  /* 0x000000ff5f00720c */ /* 0x000fe20003fc5270 */
[----:B------:R-:W-:Y:S01]  /*70f0*/  HADD2.F32 R42, -RZ, R49.H1_H1 ;  /* 0x30000031ff2a7230 */ /* 0x000fe20000004100 */
[----:B------:R-:W-:Y:S01]  /*7100*/  ISETP.NE.AND P0, PT, R94, RZ, PT ;  /* 0x000000ff5e00720c */ /* 0x000fe20003f05270 */
[--C-:B------:R-:W-:Y:S01]  /*7110*/  HADD2.F32 R44, -RZ, R50.reuse.H1_H1 ;  /* 0x30000032ff2c7230 */ /* 0x100fe20000004100 */
[----:B------:R-:W-:Y:S01]  /*7120*/  MOV R63, UR46 ;  /* 0x0000002e003f7c02 */ /* 0x000fe20008000f00 */
[----:B--2---:R-:W-:Y:S01]  /*7130*/  HADD2.F32 R45, -RZ, R59.H0_H0 ;  /* 0x2000003bff2d7230 */ /* 0x004fe20000004100 */
[----:B------:R-:W-:Y:S03]  /*7140*/  BSSY.RECONVERGENT B0, `(.L_x_113) ;  /* 0x0000088000007945 */ /* 0x000fe60003800200 */
[----:B---3--:R-:W2:Y:S04]  /*7150*/  LDTM.16dp256bit.x8 R4, tmem[UR4+0x40] ;  /* 0x00004004000479ee */ /* 0x008ea800081a0000 */
[----:B------:R-:W-:Y:S02]  /*7160*/  @P6 LEA R63, R63, UR44, 0x3 ;  /* 0x0000002c3f3f6c11 */ /* 0x000fe4000f8e18ff */
[----:B-1----:R-:W-:Y:S02]  /*7170*/  @P6 SHF.L.U32 R108, R91, 0x1f, RZ ;  /* 0x0000001f5b6c6819 */ /* 0x002fe400000006ff */
[----:B------:R-:W-:Y:S02]  /*7180*/  @P6 IADD3 R102, PT, PT, R63, 0x50, RZ ;  /* 0x000000503f666810 */ /* 0x000fe40007ffe0ff */
[----:B------:R-:W-:Y:S01]  /*7190*/  LEA R63, R46, UR44, 0x3 ;  /* 0x0000002c2e3f7c11 */ /* 0x000fe2000f8e18ff */
[C---:B--2---:R-:W-:Y:S01]  /*71a0*/  FMUL R0, R38.reuse, R4 ;  /* 0x0000000426007220 */ /* 0x044fe20000400000 */
[C---:B------:R-:W-:Y:S01]  /*71b0*/  FMUL R2, R38.reuse, R5 ;  /* 0x0000000526027220 */ /* 0x040fe20000400000 */
[C---:B------:R-:W-:Y:S01]  /*71c0*/  FMUL R3, R38.reuse, R6 ;  /* 0x0000000626037220 */ /* 0x040fe20000400000 */
[C---:B------:R-:W-:Y:S01]  /*71d0*/  FMUL R7, R38.reuse, R7 ;  /* 0x0000000726077220 */ /* 0x040fe20000400000 */
[C---:B------:R-:W-:Y:S01]  /*71e0*/  FFMA R0, R41.reuse, R40, R0 ;  /* 0x0000002829007223 */ /* 0x040fe20000000000 */
[----:B------:R-:W-:Y:S02]  /*71f0*/  HADD2.F32 R40, -RZ, R49.H0_H0 ;  /* 0x20000031ff287230 */ /* 0x000fe40000004100 */
[C---:B------:R-:W-:Y:S01]  /*7200*/  FFMA R2, R41.reuse, R43, R2 ;  /* 0x0000002b29027223 */ /* 0x040fe20000000002 */
[C---:B------:R-:W-:Y:S01]  /*7210*/  FMUL R4, R38.reuse, R8 ;  /* 0x0000000826047220 */ /* 0x040fe20000400000 */
[--C-:B------:R-:W-:Y:S02]  /*7220*/  HADD2.F32 R43, -RZ, R51.reuse.H0_H0 ;  /* 0x20000033ff2b7230 */ /* 0x100fe40000004100 */
[----:B------:R-:W-:Y:S01]  /*7230*/  FMUL R5, R38, R9 ;  /* 0x0000000926057220 */ /* 0x000fe20000400000 */
[C---:B------:R-:W-:Y:S01]  /*7240*/  FFMA R3, R41.reuse, R40, R3 ;  /* 0x0000002829037223 */ /* 0x040fe20000000003 */
[----:B------:R-:W-:Y:S01]  /*7250*/  HADD2.F32 R40, -RZ, R50.H0_H0 ;  /* 0x20000032ff287230 */ /* 0x000fe20000004100 */
[----:B------:R-:W-:Y:S01]  /*7260*/  F2FP.F16.F32.PACK_AB R52, R2, R0 ;  /* 0x000000000234723e */ /* 0x000fe200000000ff */
[C---:B------:R-:W-:Y:S01]  /*7270*/  FFMA R7, R41.reuse, R42, R7 ;  /* 0x0000002a29077223 */ /* 0x040fe20000000007 */
[----:B------:R-:W-:Y:S02]  /*7280*/  HADD2.F32 R42, -RZ, R51.H1_H1 ;  /* 0x30000033ff2a7230 */ /* 0x000fe40000004100 */
[C---:B------:R-:W-:Y:S01]  /*7290*/  FMUL R6, R38.reuse, R10 ;  /* 0x0000000a26067220 */ /* 0x040fe20000400000 */
[C---:B------:R-:W-:Y:S01]  /*72a0*/  FFMA R4, R41.reuse, R40, R4 ;  /* 0x0000002829047223 */ /* 0x040fe20000000004 */
[----:B------:R-:W-:Y:S01]  /*72b0*/  FFMA R5, R41, R44, R5 ;  /* 0x0000002c29057223 */ /* 0x000fe20000000005 */
[----:B------:R-:W-:Y:S01]  /*72c0*/  F2FP.F16.F32.PACK_AB R53, R7, R3 ;  /* 0x000000030735723e */ /* 0x000fe200000000ff */
[----:B------:R-:W-:Y:S01]  /*72d0*/  FFMA R6, R41, R43, R6 ;  /* 0x0000002b29067223 */ /* 0x000fe20000000006 */
[C---:B------:R-:W-:Y:S01]  /*72e0*/  FMUL R11, R38.reuse, R11 ;  /* 0x0000000b260b7220 */ /* 0x040fe20000400000 */
[--C-:B------:R-:W-:Y:S01]  /*72f0*/  HADD2.F32 R40, -RZ, R56.reuse.H0_H0 ;  /* 0x20000038ff287230 */ /* 0x100fe20000004100 */
[----:B------:R-:W-:Y:S01]  /*7300*/  F2FP.F16.F32.PACK_AB R54, R5, R4 ;  /* 0x000000040536723e */ /* 0x000fe200000000ff */
[C---:B------:R-:W-:Y:S01]  /*7310*/  FMUL R8, R38.reuse, R12 ;  /* 0x0000000c26087220 */ /* 0x040fe20000400000 */
        /* <DEDUP_REMOVED lines=13> */
[--C-:B------:R-:W-:Y:S02]  /*73f0*/  HADD2.F32 R43, -RZ, R58.reuse.H0_H0 ;  /* 0x2000003aff2b7230 */ /* 0x100fe40000004100 */
[----:B------:R-:W-:Y:S01]  /*7400*/  FFMA R15, R41, R40, R15 ;  /* 0x00000028290f7223 */ /* 0x000fe2000000000f */
[C---:B------:R-:W-:Y:S01]  /*7410*/  FMUL R12, R38.reuse, R16 ;  /* 0x00000010260c7220 */ /* 0x040fe20000400000 */
[----:B------:R-:W-:Y:S02]  /*7420*/  HADD2.F32 R42, -RZ, R58.H1_H1 ;  /* 0x3000003aff2a7230 */ /* 0x000fe40000004100 */
[C---:B------:R-:W-:Y:S01]  /*7430*/  FMUL R13, R38.reuse, R17 ;  /* 0x00000011260d7220 */ /* 0x040fe20000400000 */
[C---:B------:R-:W-:Y:S01]  /*7440*/  FMUL R14, R38.reuse, R18 ;  /* 0x00000012260e7220 */ /* 0x040fe20000400000 */
[----:B------:R-:W-:Y:S01]  /*7450*/  F2FP.F16.F32.PACK_AB R69, R15, R10 ;  /* 0x0000000a0f45723e */ /* 0x000fe200000000ff */
[C---:B------:R-:W-:Y:S01]  /*7460*/  FFMA R12, R41.reuse, R43, R12 ;  /* 0x0000002b290c7223 */ /* 0x040fe2000000000c */
[----:B------:R-:W-:Y:S02]  /*7470*/  HADD2.F32 R40, -RZ, R59.H1_H1 ;  /* 0x3000003bff287230 */ /* 0x000fe40000004100 */
[C---:B------:R-:W-:Y:S01]  /*7480*/  FFMA R13, R41.reuse, R42, R13 ;  /* 0x0000002a290d7223 */ /* 0x040fe2000000000d */
[----:B------:R-:W-:Y:S01]  /*7490*/  FFMA R14, R41, R45, R14 ;  /* 0x0000002d290e7223 */ /* 0x000fe2000000000e */
[C---:B------:R-:W-:Y:S01]  /*74a0*/  FMUL R19, R38.reuse, R19 ;  /* 0x0000001326137220 */ /* 0x040fe20000400000 */
[--C-:B------:R-:W-:Y:S02]  /*74b0*/  HADD2.F32 R43, -RZ, R64.reuse.H0_H0 ;  /* 0x20000040ff2b7230 */ /* 0x100fe40000004100 */
        /* <DEDUP_REMOVED lines=13> */
[--C-:B------:R-:W-:Y:S01]  /*7590*/  HADD2.F32 R42, -RZ, R66.reuse.H0_H0 ;  /* 0x20000042ff2a7230 */ /* 0x100fe20000004100 */
[----:B------:R2:W-:Y:S01]  /*75a0*/  STSM.16.M88.4 [R96+0x2400], R68 ;  /* 0x0024004460007844 */ /* 0x0005e20000000200 */
[----:B-1----:R-:W-:Y:S01]  /*75b0*/  F2FP.F16.F32.PACK_AB R52, R17, R16 ;  /* 0x000000101134723e */ /* 0x002fe200000000ff */
[----:B------:R-:W-:Y:S01]  /*75c0*/  FFMA R23, R41, R40, R23 ;  /* 0x0000002829177223 */ /* 0x000fe20000000017 */
        /* <DEDUP_REMOVED lines=19> */
[C---:B------:R-:W-:Y:S01]  /*7700*/  FFMA R25, R41.reuse, R42, R25 ;  /* 0x0000002a29197223 */ /* 0x040fe20000000019 */
[----:B------:R-:W-:Y:S02]  /*7710*/  HADD2.F32 R40, -RZ, R73.H1_H1 ;  /* 0x30000049ff287230 */ /* 0x000fe40000004100 */
[C---:B------:R-:W-:Y:S01]  /*7720*/  FFMA R26, R41.reuse, R43, R26 ;  /* 0x0000002b291a7223 */ /* 0x040fe2000000001a */
[C---:B------:R-:W-:Y:S01]  /*7730*/  FMUL R31, R38.reuse, R31 ;  /* 0x0000001f261f7220 */ /* 0x040fe20000400000 */
[--C-:B------:R-:W-:Y:S02]  /*7740*/  HADD2.F32 R43, -RZ, R74.reuse.H0_H0 ;  /* 0x2000004aff2b7230 */ /* 0x100fe40000004100 */
[C---:B------:R-:W-:Y:S01]  /*7750*/  FMUL R28, R38.reuse, R32 ;  /* 0x00000020261c7220 */ /* 0x040fe20000400000 */
[----:B------:R-:W-:Y:S02]  /*7760*/  HADD2.F32 R42, -RZ, R74.H1_H1 ;  /* 0x3000004aff2a7230 */ /* 0x000fe40000004100 */
[C---:B------:R-:W-:Y:S01]  /*7770*/  FMUL R29, R38.reuse, R33 ;  /* 0x00000021261d7220 */ /* 0x040fe20000400000 */
[--C-:B------:R-:W-:Y:S02]  /*7780*/  HADD2.F32 R45, -RZ, R75.reuse.H0_H0 ;  /* 0x2000004bff2d7230 */ /* 0x100fe40000004100 */
[C---:B------:R-:W-:Y:S01]  /*7790*/  FMUL R30, R38.reuse, R34 ;  /* 0x00000022261e7220 */ /* 0x040fe20000400000 */
[----:B------:R-:W-:Y:S02]  /*77a0*/  HADD2.F32 R44, -RZ, R75.H1_H1 ;  /* 0x3000004bff2c7230 */ /* 0x000fe40000004100 */
[C---:B------:R-:W-:Y:S01]  /*77b0*/  FFMA R31, R41.reuse, R40, R31 ;  /* 0x00000028291f7223 */ /* 0x040fe2000000001f */
        /* <DEDUP_REMOVED lines=9> */
[----:B------:R2:W-:Y:S01]  /*7850*/  STSM.16.M88.4 [R99+0x2000], R52 ;  /* 0x0020003463007844 */ /* 0x0005e20000000200 */
[----:B------:R-:W-:Y:S02]  /*7860*/  F2FP.F16.F32.PACK_AB R106, R29, R28 ;  /* 0x0000001c1d6a723e */ /* 0x000fe400000000ff */
[----:B------:R-:W-:Y:S02]  /*7870*/  F2FP.F16.F32.PACK_AB R107, R35, R30 ;  /* 0x0000001e236b723e */ /* 0x000fe400000000ff */
[----:B----4-:R-:W-:Y:S03]  /*7880*/  @P6 PRMT R102, R101, 0x654, R102 ;  /* 0x0000065465666816 */ /* 0x010fe60000000066 */
[----:B------:R2:W-:Y:S01]  /*7890*/  STSM.16.M88.4 [R100+0x2000], R104 ;  /* 0x0020006864007844 */ /* 0x0005e20000000200 */
[----:B------:R-:W-:Y:S01]  /*78a0*/  @!PT LDS RZ, [RZ] ;  /* 0x00000000fffff984 */ /* 0x000fe20000000800 */
[----:B------:R-:W-:Y:S01]  /*78b0*/  @!PT LDS RZ, [RZ] ;  /* 0x00000000fffff984 */ /* 0x000fe20000000800 */
[----:B------:R-:W-:Y:S01]  /*78c0*/  @!PT LDS RZ, [RZ] ;  /* 0x00000000fffff984 */ /* 0x000fe20000000800 */
[----:B------:R-:W-:Y:S01]  /*78d0*/  @!PT LDS RZ, [RZ] ;  /* 0x00000000fffff984 */ /* 0x000fe20000000800 */
[----:B------:R1:W-:Y:S07]  /*78e0*/  MEMBAR.ALL.CTA ;  /* 0x0000000000007992 */ /* 0x0003ee0000008000 */
[----:B-1----:R-:W1:Y:S02]  /*78f0*/  FENCE.VIEW.ASYNC.S ;  /* 0x00000000000073c6 */ /* 0x002e640000000000 */
[----:B-1----:R-:W-:Y:S06]  /*7900*/  BAR.SYNC.DEFER_BLOCKING 0x1, 0x80 ;  /* 0x0042000000007b1d */ /* 0x002fec0000010000 */
[----:B------:R-:W-:Y:S05]  /*7910*/  @P0 BRA `(.L_x_114) ;  /* 0x0000000000280947 */ /* 0x000fea0003800000 */
[----:B------:R-:W1:Y:S01]  /*7920*/  LDCU.64 UR6, c[0x0][0x348] ;  /* 0x00006900ff0677ac */ /* 0x000e620008000a00 */
[----:B------:R-:W-:Y:S02]  /*7930*/  UIADD3 UR9, UPT, UPT, UR49, 0x40, URZ ;  /* 0x0000004031097890 */ /* 0x000fe4000fffe0ff */
[----:B------:R-:W-:Y:S01]  /*7940*/  UIADD3 UR8, UPT, UPT, UR44, 0x2400, URZ ;  /* 0x000024002c087890 */ /* 0x000fe2000fffe0ff */
[----:B------:R-:W-:Y:S01]  /*7950*/  UMOV UR10, UR50 ;  /* 0x00000032000a7c82 */ /* 0x000fe20008000000 */
[----:B------:R-:W-:Y:S01]  /*7960*/  UMOV UR11, UR36 ;  /* 0x00000024000b7c82 */ /* 0x000fe20008000000 */
[----:B-1----:R-:W-:Y:S04]  /*7970*/  UIADD3 UR4, UP0, UPT, UR6, 0x680, URZ ;  /* 0x0000068006047890 */ /* 0x002fe8000ff1e0ff */
[----:B------:R-:W-:Y:S09]  /*7980*/  UIADD3.X UR5, UPT, UPT, URZ, UR7, URZ, UP0, !UPT ;  /* 0x00000007ff057290 */ /* 0x000ff200087fe4ff */
[----:B------:R1:W-:Y:S01]  /*7990*/  UTMASTG.3D [UR8], [UR4] ;  /* 0x00000008040073b5 */ /* 0x0003e20008010000 */
[----:B------:R0:W-:Y:S01]  /*79a0*/  UTMACMDFLUSH ;  /* 0x00000000000079b7 */ /* 0x0001e20000000000 */
[----:B-1----:R-:W-:Y:S04]  /*79b0*/  DEPBAR.LE SB0, 0x1 ;  /* 0x000080400000791a */ /* 0x002fe80000000000 */
.L_x_114:
[----:B------:R-:W-:Y:S05]  /*79c0*/  BSYNC.RECONVERGENT B0 ;  /* 0x0000000000007941 */ /* 0x000fea0003800200 */
.L_x_113:
[----:B------:R-:W-:Y:S01]  /*79d0*/  BAR.SYNC.DEFER_BLOCKING 0x1, 0x80 ;  /* 0x0042000000007b1d */ /* 0x000fe20000010000 */
[----:B------:R-:W-:Y:S04]  /*79e0*/  UIADD3 UR4, UPT, UPT, UR46, 0x1, URZ ;  /* 0x000000012e047890 */ /* 0x000fe8000fffe0ff */
[----:B------:R-:W-:Y:S04]  /*79f0*/  UISETP.NE.AND UP0, UPT, UR4, 0x4, UPT ;  /* 0x000000040400788c */ /* 0x000fe8000bf05270 */
[----:B------:R-:W-:Y:S01]  /*7a00*/  USEL UR45, UR4, URZ, UP0 ;  /* 0x000000ff042d7287 */ /* 0x000fe20008000000 */
[----:B------:R1:W-:Y:S01]  /*7a10*/  @P6 SYNCS.ARRIVE.TRANS64.RED.A1T0 RZ, [R102+URZ], RZ ;  /* 0x000000ff66ff69a7 */ /* 0x0003e200081004ff */
[----:B------:R-:W-:Y:S01]  /*7a20*/  BSSY B1, `(.L_x_115) ;  /* 0x0000018000017945 */ /* 0x000fe20003800000 */
[----:B------:R-:W3:Y:S02]  /*7a30*/  @P6 SYNCS.PHASECHK.TRANS64.TRYWAIT P0, [R63+URZ+0x30], R108 ;  /* 0x0000306c3f0065a7 */ /* 0x000ee400080011ff */
[----:B---3--:R-:W-:Y:S01]  /*7a40*/  @P6 SEL R60, RZ, 0x1, !P0 ;  /* 0x00000001ff3c6807 */ /* 0x008fe20004000000 */
[----:B-1----:R-:W-:Y:S06]  /*7a50*/  @!P6 BRA `(.L_x_116) ;  /* 0x000000000050e947 */ /* 0x002fec0003800000 */
        /* <DEDUP_REMOVED lines=8> */
[----:B------:R-:W-:Y:S04]  /*7ae0*/  SHF.L.U32 R4, R91, 0x1f, RZ ;  /* 0x0000001f5b047819 */ /* 0x000fe800000006ff */
[----:B------:R-:W1:Y:S02]  /*7af0*/  SYNCS.PHASECHK.TRANS64.TRYWAIT P0, [R63+URZ+0x30], R4 ;  /* 0x000030043f0075a7 */ /* 0x000e6400080011ff */
[----:B-1----:R-:W-:Y:S05]  /*7b00*/  @!P0 BRA `(.L_x_119) ;  /* 0x00000024006c8947 */ /* 0x002fea0003800000 */
.L_x_118:
[----:B------:R-:W-:Y:S05]  /*7b10*/  BSYNC B0 ;  /* 0x0000000000007941 */ /* 0x000fea0003800000 */
.L_x_117:
[----:B------:R-:W-:Y:S02]  /*7b20*/  ISETP.NE.AND P0, PT, R61, RZ, PT ;  /* 0x000000ff3d00720c */ /* 0x000fe40003f05270 */
[----:B------:R-:W-:Y:S11]  /*7b30*/  IADD3 R46, PT, PT, R46, 0x1, RZ ;  /* 0x000000012e2e7810 */ /* 0x000ff60007ffe0ff */
[----:B-1----:R-:W-:Y:S01]  /*7b40*/  @P0 IMAD.IADD R4, R92, 0x1, R3 ;  /* 0x000000015c040824 */ /* 0x002fe200078e0203 */
[----:B------:R-:W-:Y:S05]  /*7b50*/  @P0 WARPSYNC.ALL ;  /* 0x0000000000000948 */ /* 0x000fea0003800000 */
[----:B------:R1:W3:Y:S04]  /*7b60*/  @P0 LDSM.16.M88.4 R48, [R2+UR44+0x400] ;  /* 0x0004002c0230083b */ /* 0x0002e80008000200 */
[----:B------:R1:W4:Y:S04]  /*7b70*/  @P0 LDSM.16.M88.4 R56, [R0+0x400] ;  /* 0x000400000038083b */ /* 0x0003280000000200 */
[----:B------:R1:W1:Y:S04]  /*7b80*/  @P0 LDSM.16.M88.4 R64, [R3+0x400] ;  /* 0x000400000340083b */ /* 0x0002680000000200 */
[----:B------:R1:W1:Y:S02]  /*7b90*/  @P0 LDSM.16.M88.4 R72, [R4+0x400] ;  /* 0x000400000448083b */ /* 0x0002640000000200 */
.L_x_116:
[----:B------:R-:W-:Y:S05]  /*7ba0*/  BSYNC B1 ;  /* 0x0000000000017941 */ /* 0x000fea0003800000 */
.L_x_115:
[----:B-1----:R-:W-:Y:S05]  /*7bb0*/  VIADD R3, R39, 0x80 ;  /* 0x0000008027037836 */ /* 0x002fea0000000000 */
[----:B------:R-:W-:Y:S04]  /*7bc0*/  SHF.R.U32.HI R3, RZ, 0x15, R3 ;  /* 0x00000015ff037819 */ /* 0x000fe80000011603 */
[----:B------:R-:W-:Y:S11]  /*7bd0*/  LOP3.LUT P0, RZ, R3, 0x3, R82, 0x48, !PT ;  /* 0x0000000303ff7812 */ /* 0x000ff60007804852 */
[----:B------:R-:W-:Y:S02]  /*7be0*/  @!UPT UIADD3 URZ, UPT, UPT, URZ, URZ, URZ ;  /* 0x000000fffffff290 */ /* 0x000fe4000fffe0ff */
[----:B------:R-:W-:Y:S05]  /*7bf0*/  @!P0 BRA `(.L_x_120) ;  /* 0x0000000000408947 */ /* 0x000fea0003800000 */
[----:B------:R-:W1:Y:S01]  /*7c00*/  LDCU.64 UR8, c[0x4][0x70] ;  /* 0x01000e00ff0877ac */ /* 0x000e620008000a00 */
[----:B------:R-:W-:Y:S01]  /*7c10*/  MOV R3, 0x0 ;  /* 0x0000000000037802 */ /* 0x000fe20000000f00 */
[----:B------:R-:W-:Y:S02]  /*7c20*/  HFMA2 R12, -RZ, RZ, 0, 5.9604644775390625e-08 ;  /* 0x00000001ff0c7431 */ /* 0x000fe400000001ff */
[----:B------:R-:W-:Y:S02]  /*7c30*/  IMAD.MOV.U32 R8, RZ, RZ, 0x192 ;  /* 0x00000192ff087424 */ /* 0x000fe400078e00ff */
[----:B------:R-:W-:Y:S01]  /*7c40*/  IMAD.MOV.U32 R13, RZ, RZ, RZ ;  /* 0x000000ffff0d7224 */ /* 0x000fe200078e00ff */
[----:B------:R-:W5:Y:S01]  /*7c50*/  LDCU.64 UR6, c[0x4][0x78] ;  /* 0x01000f00ff0677ac */ /* 0x000f620008000a00 */
[----:B------:R-:W2:Y:S01]  /*7c60*/  LDC.64 R2, c[0x4][R3] ;  /* 0x0100000003027b82 */ /* 0x000ea20000000a00 */
[----:B------:R-:W3:Y:S01]  /*7c70*/  LDCU.64 UR4, c[0x4][0x10] ;  /* 0x01000200ff0477ac */ /* 0x000ee20008000a00 */
[----:B-1----:R-:W-:Y:S01]  /*7c80*/  MOV R5, UR9 ;  /* 0x0000000900057c02 */ /* 0x002fe20008000f00 */
[----:B------:R-:W-:Y:S01]  /*7c90*/  IMAD.U32 R4, RZ, RZ, UR8 ;  /* 0x00000008ff047e24 */ /* 0x000fe2000f8e00ff */
[----:B-----5:R-:W-:Y:S01]  /*7ca0*/  MOV R7, UR7 ;  /* 0x0000000700077c02 */ /* 0x020fe20008000f00 */
[----:B------:R-:W-:Y:S01]  /*7cb0*/  IMAD.U32 R6, RZ, RZ, UR6 ;  /* 0x00000006ff067e24 */ /* 0x000fe2000f8e00ff */
[----:B---3--:R-:W-:Y:S01]  /*7cc0*/  MOV R11, UR5 ;  /* 0x00000005000b7c02 */ /* 0x008fe20008000f00 */
[----:B------:R-:W-:Y:S02]  /*7cd0*/  IMAD.U32 R10, RZ, RZ, UR4 ;  /* 0x00000004ff0a7e24 */ /* 0x000fe4000f8e00ff */
[----:B------:R-:W-:Y:S07]  /*7ce0*/  LEPC R20, `(.L_x_120) ;  /* 0x000000001014794e */ /* 0x000fee0000000000 */
[----:B--2-4-:R-:W-:Y:S05]  /*7cf0*/  CALL.ABS.NOINC R2 ;  /* 0x0000000002007343 */ /* 0x014fea0003c00000 */
.L_x_120:
[----:B------:R-:W-:Y:S05]  /*7d00*/  WARPSYNC.ALL ;  /* 0x0000000000007948 */ /* 0x000fea0003800000 */
[----:B------:R-:W-:Y:S01]  /*7d10*/  R2UR UR4, R39 ;  /* 0x00000000270472ca */ /* 0x000fe200000e0000 */
[--C-:B---3--:R-:W-:Y:S01]  /*7d20*/  HADD2.F32 R40, -RZ, R48.reuse.H0_H0 ;  /* 0x20000030ff287230 */ /* 0x108fe20000004100 */
[----:B------:R-:W-:Y:S01]  /*7d30*/  ISETP.NE.AND P6, PT, R95, RZ, PT ;  /* 0x000000ff5f00720c */ /* 0x000fe20003fc5270 */
[----:B------:R-:W-:Y:S01]  /*7d40*/  HADD2.F32 R43, -RZ, R48.H1_H1 ;  /* 0x30000030ff2b7230 */ /* 0x000fe20000004100 */
[----:B------:R-:W-:Y:S01]  /*7d50*/  ISETP.NE.AND P0, PT, R94, RZ, PT ;  /* 0x000000ff5e00720c */ /* 0x000fe20003f05270 */
[----:B------:R-:W-:Y:S01]  /*7d60*/  HADD2.F32 R42, -RZ, R49.H0_H0 ;  /* 0x20000031ff2a7230 */ /* 0x000fe20000004100 */
[----:B------:R-:W-:Y:S01]  /*7d70*/  MOV R63, UR45 ;  /* 0x0000002d003f7c02 */ /* 0x000fe20008000f00 */
[--C-:B------:R-:W-:Y:S01]  /*7d80*/  HADD2.F32 R45, -RZ, R51.reuse.H0_H0 ;  /* 0x20000033ff2d7230 */ /* 0x100fe20000004100 */
[----:B------:R-:W-:Y:S01]  /*7d90*/  BSSY.RECONVERGENT B0, `(.L_x_121) ;  /* 0x0000089000007945 */ /* 0x000fe20003800200 */
[----:B------:R-:W-:Y:S01]  /*7da0*/  HADD2.F32 R44, -RZ, R51.H1_H1 ;  /* 0x30000033ff2c7230 */ /* 0x000fe20000004100 */
[----:B------:R-:W-:Y:S03]  /*7db0*/  LEA R108, R46, UR44, 0x3 ;  /* 0x0000002c2e6c7c11 */ /* 0x000fe6000f8e18ff */
[----:B------:R-:W1:Y:S02]  /*7dc0*/  LDTM.16dp256bit.x8 R4, tmem[UR4+0x80] ;  /* 0x00008004000479ee */ /* 0x000e6400081a0000 */
[----:B------:R-:W-:Y:S04]  /*7dd0*/  @P6 LEA R63, R63, UR44, 0x3 ;  /* 0x0000002c3f3f6c11 */ /* 0x000fe8000f8e18ff */
[----:B------:R-:W-:Y:S02]  /*7de0*/  @P6 IADD3 R102, PT, PT, R63, 0x50, RZ ;  /* 0x000000503f666810 */ /* 0x000fe40007ffe0ff */
[----:B------:R-:W-:Y:S02]  /*7df0*/  @P6 SHF.L.U32 R63, R91, 0x1f, RZ ;  /* 0x0000001f5b3f6819 */ /* 0x000fe400000006ff */
[----:B------:R-:W-:Y:S01]  /*7e00*/  @P6 PRMT R102, R101, 0x654, R102 ;  /* 0x0000065465666816 */ /* 0x000fe20000000066 */
[C---:B-1----:R-:W-:Y:S01]  /*7e10*/  FMUL R0, R38.reuse, R4 ;  /* 0x0000000426007220 */ /* 0x042fe20000400000 */
[C---:B------:R-:W-:Y:S01]  /*7e20*/  FMUL R2, R38.reuse, R5 ;  /* 0x0000000526027220 */ /* 0x040fe20000400000 */
[C---:B------:R-:W-:Y:S01]  /*7e30*/  FMUL R3, R38.reuse, R6 ;  /* 0x0000000626037220 */ /* 0x040fe20000400000 */
        /* <DEDUP_REMOVED lines=8> */
[----:B--2---:R-:W-:Y:S01]  /*7ec0*/  F2FP.F16.F32.PACK_AB R68, R2, R0 ;  /* 0x000000000244723e */ /* 0x004fe200000000ff */
[C---:B------:R-:W-:Y:S01]  /*7ed0*/  FFMA R7, R41.reuse, R40, R7 ;  /* 0x0000002829077223 */ /* 0x040fe20000000007 */
[----:B------:R-:W-:Y:S01]  /*7ee0*/  FFMA R4, R41, R43, R4 ;  /* 0x0000002b29047223 */ /* 0x000fe20000000004 */
[C---:B------:R-:W-:Y:S01]  /*7ef0*/  FMUL R5, R38.reuse, R9 ;  /* 0x0000000926057220 */ /* 0x040fe20000400000 */
[C---:B------:R-:W-:Y:S01]  /*7f00*/  FMUL R6, R38.reuse, R10 ;  /* 0x0000000a26067220 */ /* 0x040fe20000400000 */
[C---:B------:R-:W-:Y:S01]  /*7f10*/  FMUL R11, R38.reuse, R11 ;  /* 0x0000000b260b7220 */ /* 0x040fe20000400000 */
[--C-:B----4-:R-:W-:Y:S01]  /*7f20*/  HADD2.F32 R40, -RZ, R56.reuse.H0_H0 ;  /* 0x20000038ff287230 */ /* 0x110fe20000004100 */
[----:B------:R-:W-:Y:S01]  /*7f30*/  F2FP.F16.F32.PACK_AB R69, R7, R3 ;  /* 0x000000030745723e */ /* 0x000fe200000000ff */
[C---:B------:R-:W-:Y:S01]  /*7f40*/  FFMA R5, R41.reuse, R42, R5 ;  /* 0x0000002a29057223 */ /* 0x040fe20000000005 */
[C---:B------:R-:W-:Y:S01]  /*7f50*/  FFMA R6, R41.reuse, R45, R6 ;  /* 0x0000002d29067223 */ /* 0x040fe20000000006 */
[----:B------:R-:W-:Y:S01]  /*7f60*/  FFMA R11, R41, R44, R11 ;  /* 0x0000002c290b7223 */ /* 0x000fe2000000000b */
[C---:B------:R-:W-:Y:S01]  /*7f70*/  FMUL R8, R38.reuse, R12 ;  /* 0x0000000c26087220 */ /* 0x040fe20000400000 */
[----:B------:R-:W-:Y:S01]  /*7f80*/  HADD2.F32 R42, -RZ, R56.H1_H1 ;  /* 0x30000038ff2a7230 */ /* 0x000fe20000004100 */
[----:B------:R-:W-:Y:S01]  /*7f90*/  F2FP.F16.F32.PACK_AB R70, R5, R4 ;  /* 0x000000040546723e */ /* 0x000fe200000000ff */
[C---:B------:R-:W-:Y:S01]  /*7fa0*/  FMUL R9, R38.reuse, R13 ;  /* 0x0000000d26097220 */ /* 0x040fe20000400000 */
[----:B------:R-:W-:Y:S01]  /*7fb0*/  F2FP.F16.F32.PACK_AB R71, R11, R6 ;  /* 0x000000060b47723e */ /* 0x000fe200000000ff */
[C---:B------:R-:W-:Y:S01]  /*7fc0*/  FFMA R8, R41.reuse, R40, R8 ;  /* 0x0000002829087223 */ /* 0x040fe20000000008 */
[--C-:B------:R-:W-:Y:S02]  /*7fd0*/  HADD2.F32 R43, -RZ, R57.reuse.H0_H0 ;  /* 0x20000039ff2b7230 */ /* 0x100fe40000004100 */
[----:B------:R-:W-:Y:S01]  /*7fe0*/  FFMA R9, R41, R42, R9 ;  /* 0x0000002a29097223 */ /* 0x000fe20000000009 */
[C---:B------:R-:W-:Y:S01]  /*7ff0*/  FMUL R10, R38.reuse, R14 ;  /* 0x0000000e260a7220 */ /* 0x040fe20000400000 */
[----:B------:R-:W-:Y:S01]  /*8000*/  HADD2.F32 R40, -RZ, R57.H1_H1 ;  /* 0x30000039ff287230 */ /* 0x000fe20000004100 */
[----:B------:R1:W-:Y:S01]  /*8010*/  STSM.16.M88.4 [R97+0x4400], R68 ;  /* 0x0044004461007844 */ /* 0x0003e20000000200 */
[C---:B------:R-:W-:Y:S01]  /*8020*/  FMUL R15, R38.reuse, R15 ;  /* 0x0000000f260f7220 */ /* 0x040fe20000400000 */
[----:B------:R-:W-:Y:S01]  /*8030*/  F2FP.F16.F32.PACK_AB R52, R9, R8 ;  /* 0x000000080934723e */ /* 0x000fe200000000ff */
[C---:B------:R-:W-:Y:S01]  /*8040*/  FFMA R10, R41.reuse, R43, R10 ;  /* 0x0000002b290a7223 */ /* 0x040fe2000000000a */
[--C-:B------:R-:W-:Y:S02]  /*8050*/  HADD2.F32 R42, -RZ, R58.reuse.H0_H0 ;  /* 0x2000003aff2a7230 */ /* 0x100fe40000004100 */
        /* <DEDUP_REMOVED lines=26> */
[----:B-1----:R-:W-:Y:S01]  /*8200*/  F2FP.F16.F32.PACK_AB R68, R17, R16 ;  /* 0x000000101144723e */ /* 0x002fe200000000ff */
        /* <DEDUP_REMOVED lines=45> */
[----:B------:R-:W-:Y:S05]  /*84e0*/  F2FP.F16.F32.PACK_AB R107, R35, R30 ;  /* 0x0000001e236b723e */ /* 0x000fea00000000ff */
        /* <DEDUP_REMOVED lines=19> */
.L_x_122:
[----:B------:R-:W-:Y:S05]  /*8620*/  BSYNC.RECONVERGENT B0 ;  /* 0x0000000000007941 */ /* 0x000fea0003800200 */
.L_x_121:
        /* <DEDUP_REMOVED lines=20> */
.L_x_126:
[----:B------:R-:W-:Y:S05]  /*8770*/  BSYNC B0 ;  /* 0x0000000000007941 */ /* 0x000fea0003800000 */
.L_x_125:
[----:B------:R-:W-:Y:S11]  /*8780*/  ISETP.NE.AND P0, PT, R61, RZ, PT ;  /* 0x000000ff3d00720c */ /* 0x000ff60003f05270 */
[----:B------:R-:W-:Y:S02]  /*8790*/  @!UPT UIADD3 URZ, UPT, UPT, URZ, URZ, URZ ;  /* 0x000000fffffff290 */ /* 0x000fe4000fffe0ff */
[----:B------:R-:W-:Y:S01]  /*87a0*/  @P0 IADD3 R2, PT, PT, R92, R5, RZ ;  /* 0x000000055c020210 */ /* 0x000fe20007ffe0ff */
[----:B------:R-:W-:Y:S05]  /*87b0*/  @P0 WARPSYNC.ALL ;  /* 0x0000000000000948 */ /* 0x000fea0003800000 */
[----:B------:R3:W4:Y:S04]  /*87c0*/  @P0 LDSM.16.M88.4 R48, [R46+UR44+0x400] ;  /* 0x0004002c2e30083b */ /* 0x0007280008000200 */
[----:B------:R3:W1:Y:S04]  /*87d0*/  @P0 LDSM.16.M88.4 R56, [R0+0x400] ;  /* 0x000400000038083b */ /* 0x0006680000000200 */
[----:B------:R3:W1:Y:S04]  /*87e0*/  @P0 LDSM.16.M88.4 R64, [R5+0x400] ;  /* 0x000400000540083b */ /* 0x0006680000000200 */
[----:B------:R3:W1:Y:S02]  /*87f0*/  @P0 LDSM.16.M88.4 R72, [R2+0x400] ;  /* 0x000400000248083b */ /* 0x0006640000000200 */
.L_x_124:
[----:B------:R-:W-:Y:S05]  /*8800*/  BSYNC B1 ;  /* 0x0000000000017941 */ /* 0x000fea0003800000 */
.L_x_123:
        /* <DEDUP_REMOVED lines=11> */
[----:B---3--:R-:W3:Y:S01]  /*88c0*/  LDC.64 R2, c[0x4][R3] ;  /* 0x0100000003027b82 */ /* 0x008ee20000000a00 */
[----:B------:R-:W2:Y:S01]  /*88d0*/  LDCU.64 UR4, c[0x4][0x10] ;  /* 0x01000200ff0477ac */ /* 0x000ea20008000a00 */
[----:B-1----:R-:W-:Y:S01]  /*88e0*/  MOV R5, UR9 ;  /* 0x0000000900057c02 */ /* 0x002fe20008000f00 */
[----:B------:R-:W-:Y:S01]  /*88f0*/  IMAD.U32 R4, RZ, RZ, UR8 ;  /* 0x00000008ff047e24 */ /* 0x000fe2000f8e00ff */
[----:B-----5:R-:W-:Y:S01]  /*8900*/  MOV R7, UR7 ;  /* 0x0000000700077c02 */ /* 0x020fe20008000f00 */
[----:B------:R-:W-:Y:S01]  /*8910*/  IMAD.U32 R6, RZ, RZ, UR6 ;  /* 0x00000006ff067e24 */ /* 0x000fe2000f8e00ff */
[----:B--2---:R-:W-:Y:S01]  /*8920*/  MOV R11, UR5 ;  /* 0x00000005000b7c02 */ /* 0x004fe20008000f00 */
[----:B------:R-:W-:Y:S02]  /*8930*/  IMAD.U32 R10, RZ, RZ, UR4 ;  /* 0x00000004ff0a7e24 */ /* 0x000fe4000f8e00ff */
[----:B------:R-:W-:Y:S07]  /*8940*/  LEPC R20, `(.L_x_128) ;  /* 0x000000001014794e */ /* 0x000fee0000000000 */
[----:B---34-:R-:W-:Y:S05]  /*8950*/  CALL.ABS.NOINC R2 ;  /* 0x0000000002007343 */ /* 0x018fea0003c00000 */
.L_x_128:
[----:B------:R-:W-:Y:S01]  /*8960*/  ISETP.NE.AND P0, PT, R94, RZ, PT ;  /* 0x000000ff5e00720c */ /* 0x000fe20003f05270 */
[----:B------:R-:W-:Y:S05]  /*8970*/  WARPSYNC.ALL ;  /* 0x0000000000007948 */ /* 0x000fea0003800000 */
[----:B------:R-:W-:Y:S01]  /*8980*/  R2UR UR4, R39 ;  /* 0x00000000270472ca */ /* 0x000fe200000e0000 */
[--C-:B----4-:R-:W-:Y:S01]  /*8990*/  HADD2.F32 R40, -RZ, R48.reuse.H0_H0 ;  /* 0x20000030ff287230 */ /* 0x110fe20000004100 */
[----:B------:R-:W1:Y:S01]  /*89a0*/  S2UR UR6, SR_CgaCtaId ;  /* 0x00000000000679c3 */ /* 0x000e620000008800 */
[----:B------:R-:W-:Y:S01]  /*89b0*/  HADD2.F32 R42, -RZ, R48.H1_H1 ;  /* 0x30000030ff2a7230 */ /* 0x000fe20000004100 */
[----:B------:R-:W-:Y:S01]  /*89c0*/  R2UR UR5, R98 ;  /* 0x00000000620572ca */ /* 0x000fe200000e0000 */
[--C-:B------:R-:W-:Y:S01]  /*89d0*/  HADD2.F32 R43, -RZ, R49.reuse.H0_H0 ;  /* 0x20000031ff2b7230 */ /* 0x100fe20000004100 */
[----:B------:R-:W-:Y:S01]  /*89e0*/  BSSY.RECONVERGENT B0, `(.L_x_129) ;  /* 0x0000089000007945 */ /* 0x000fe20003800200 */
[----:B------:R-:W-:Y:S02]  /*89f0*/  HADD2.F32 R44, -RZ, R49.H1_H1 ;  /* 0x30000031ff2c7230 */ /* 0x000fe40000004100 */
[--C-:B------:R-:W-:Y:S02]  /*8a00*/  HADD2.F32 R45, -RZ, R50.reuse.H0_H0 ;  /* 0x20000032ff2d7230 */ /* 0x100fe40000004100 */
[----:B---3--:R-:W-:Y:S02]  /*8a10*/  HADD2.F32 R46, -RZ, R50.H1_H1 ;  /* 0x30000032ff2e7230 */ /* 0x008fe40000004100 */
[----:B------:R-:W3:Y:S01]  /*8a20*/  LDTM.16dp256bit.x8 R4, tmem[UR4+0xc0] ;  /* 0x0000c004000479ee */ /* 0x000ee200081a0000 */
[----:B------:R-:W-:Y:S01]  /*8a30*/  NOP ;  /* 0x0000000000007918 */ /* 0x000fe20000000000 */
[--C-:B------:R-:W-:Y:S02]  /*8a40*/  HADD2.F32 R47, -RZ, R51.reuse.H0_H0 ;  /* 0x20000033ff2f7230 */ /* 0x100fe40000004100 */
[----:B------:R-:W-:Y:S01]  /*8a50*/  UIADD3 UR4, UPT, UPT, UR5, 0xc0, URZ ;  /* 0x000000c005047890 */ /* 0x000fe2000fffe0ff */
[----:B------:R-:W-:Y:S02]  /*8a60*/  HADD2.F32 R49, -RZ, R51.H1_H1 ;  /* 0x30000033ff317230 */ /* 0x000fe40000004100 */
[--C-:B------:R-:W-:Y:S02]  /*8a70*/  HADD2.F32 R48, -RZ, R56.reuse.H0_H0 ;  /* 0x20000038ff307230 */ /* 0x100fe40000004100 */
[----:B------:R-:W-:Y:S02]  /*8a80*/  HADD2.F32 R51, -RZ, R56.H1_H1 ;  /* 0x30000038ff337230 */ /* 0x000fe40000004100 */
[--C-:B------:R-:W-:Y:S02]  /*8a90*/  HADD2.F32 R50, -RZ, R57.reuse.H0_H0 ;  /* 0x20000039ff327230 */ /* 0x100fe40000004100 */
[----:B--2---:R-:W-:Y:S02]  /*8aa0*/  HADD2.F32 R52, -RZ, R57.H1_H1 ;  /* 0x30000039ff347230 */ /* 0x004fe40000004100 */
[--C-:B------:R-:W-:Y:S02]  /*8ab0*/  HADD2.F32 R53, -RZ, R58.reuse.H0_H0 ;  /* 0x2000003aff357230 */ /* 0x100fe40000004100 */
[----:B------:R-:W-:Y:S02]  /*8ac0*/  HADD2.F32 R54, -RZ, R58.H1_H1 ;  /* 0x3000003aff367230 */ /* 0x000fe40000004100 */
[--C-:B------:R-:W-:Y:S02]  /*8ad0*/  HADD2.F32 R55, -RZ, R59.reuse.H0_H0 ;  /* 0x2000003bff377230 */ /* 0x100fe40000004100 */
[----:B------:R-:W-:Y:S02]  /*8ae0*/  HADD2.F32 R56, -RZ, R59.H1_H1 ;  /* 0x3000003bff387230 */ /* 0x000fe40000004100 */
[--C-:B------:R-:W-:Y:S01]  /*8af0*/  HADD2.F32 R57, -RZ, R64.reuse.H0_H0 ;  /* 0x20000040ff397230 */ /* 0x100fe20000004100 */
[----:B-1----:R-:W-:Y:S01]  /*8b00*/  UPRMT UR4, UR6, 0x654, UR4 ;  /* 0x0000065406047896 */ /* 0x002fe20008000004 */
[C---:B---3--:R-:W-:Y:S01]  /*8b10*/  FMUL R4, R38.reuse, R4 ;  /* 0x0000000426047220 */ /* 0x048fe20000400000 */
[C---:B------:R-:W-:Y:S01]  /*8b20*/  FMUL R5, R38.reuse, R5 ;  /* 0x0000000526057220 */ /* 0x040fe20000400000 */
[C---:B------:R-:W-:Y:S01]  /*8b30*/  FMUL R6, R38.reuse, R6 ;  /* 0x0000000626067220 */ /* 0x040fe20000400000 */
[C---:B------:R-:W-:Y:S01]  /*8b40*/  FMUL R7, R38.reuse, R7 ;  /* 0x0000000726077220 */ /* 0x040fe20000400000 */
[C---:B------:R-:W-:Y:S01]  /*8b50*/  FFMA R4, R41.reuse, R40, R4 ;  /* 0x0000002829047223 */ /* 0x040fe20000000004 */
[C---:B------:R-:W-:Y:S01]  /*8b60*/  FFMA R5, R41.reuse, R42, R5 ;  /* 0x0000002a29057223 */ /* 0x040fe20000000005 */
[C---:B------:R-:W-:Y:S01]  /*8b70*/  FFMA R6, R41.reuse, R43, R6 ;  /* 0x0000002b29067223 */ /* 0x040fe20000000006 */
[----:B------:R-:W-:Y:S01]  /*8b80*/  FFMA R7, R41, R44, R7 ;  /* 0x0000002c29077223 */ /* 0x000fe20000000007 */
[----:B------:R-:W-:Y:S01]  /*8b90*/  SYNCS.ARRIVE.TRANS64.RED.A1T0 RZ, [UR4], RZ ;  /* 0x000000ffffff79a7 */ /* 0x000fe20008100404 */
[C---:B------:R-:W-:Y:S01]  /*8ba0*/  FMUL R8, R38.reuse, R8 ;  /* 0x0000000826087220 */ /* 0x040fe20000400000 */
[----:B------:R-:W-:Y:S01]  /*8bb0*/  F2FP.F16.F32.PACK_AB R104, R5, R4 ;  /* 0x000000040568723e */ /* 0x000fe200000000ff */
[C---:B------:R-:W-:Y:S01]  /*8bc0*/  FMUL R9, R38.reuse, R9 ;  /* 0x0000000926097220 */ /* 0x040fe20000400000 */
[----:B------:R-:W-:Y:S01]  /*8bd0*/  F2FP.F16.F32.PACK_AB R105, R7, R6 ;  /* 0x000000060769723e */ /* 0x000fe200000000ff */
[C---:B------:R-:W-:Y:S01]  /*8be0*/  FFMA R8, R41.reuse, R45, R8 ;  /* 0x0000002d29087223 */ /* 0x040fe20000000008 */
[C---:B------:R-:W-:Y:S01]  /*8bf0*/  FMUL R0, R38.reuse, R10 ;  /* 0x0000000a26007220 */ /* 0x040fe20000400000 */
[C---:B------:R-:W-:Y:S01]  /*8c00*/  FFMA R9, R41.reuse, R46, R9 ;  /* 0x0000002e29097223 */ /* 0x040fe20000000009 */
[C---:B------:R-:W-:Y:S01]  /*8c10*/  FMUL R2, R38.reuse, R11 ;  /* 0x0000000b26027220 */ /* 0x040fe20000400000 */
[C---:B------:R-:W-:Y:S01]  /*8c20*/  FMUL R3, R38.reuse, R12 ;  /* 0x0000000c26037220 */ /* 0x040fe20000400000 */
[----:B------:R-:W-:Y:S01]  /*8c30*/  FFMA R0, R41, R47, R0 ;  /* 0x0000002f29007223 */ /* 0x000fe20000000000 */
[C---:B------:R-:W-:Y:S01]  /*8c40*/  FMUL R10, R38.reuse, R13 ;  /* 0x0000000d260a7220 */ /* 0x040fe20000400000 */
[----:B------:R-:W-:Y:S01]  /*8c50*/  F2FP.F16.F32.PACK_AB R106, R9, R8 ;  /* 0x00000008096a723e */ /* 0x000fe200000000ff */
[C---:B------:R-:W-:Y:S01]  /*8c60*/  FFMA R2, R41.reuse, R49, R2 ;  /* 0x0000003129027223 */ /* 0x040fe20000000002 */
[C---:B------:R-:W-:Y:S01]  /*8c70*/  FFMA R3, R41.reuse, R48, R3 ;  /* 0x0000003029037223 */ /* 0x040fe20000000003 */
[C---:B------:R-:W-:Y:S01]  /*8c80*/  FFMA R10, R41.reuse, R51, R10 ;  /* 0x00000033290a7223 */ /* 0x040fe2000000000a */
[C---:B------:R-:W-:Y:S01]  /*8c90*/  FMUL R11, R38.reuse, R14 ;  /* 0x0000000e260b7220 */ /* 0x040fe20000400000 */
[----:B------:R-:W-:Y:S01]  /*8ca0*/  FMUL R15, R38, R15 ;  /* 0x0000000f260f7220 */ /* 0x000fe20000400000 */
[----:B------:R-:W-:Y:S01]  /*8cb0*/  F2FP.F16.F32.PACK_AB R107, R2, R0 ;  /* 0x00000000026b723e */ /* 0x000fe200000000ff */
[----:B------:R-:W-:Y:S01]  /*8cc0*/  FMUL R12, R38, R16 ;  /* 0x00000010260c7220 */ /* 0x000fe20000400000 */
[----:B------:R-:W-:Y:S01]  /*8cd0*/  F2FP.F16.F32.PACK_AB R108, R10, R3 ;  /* 0x000000030a6c723e */ /* 0x000fe200000000ff */
[C---:B------:R-:W-:Y:S01]  /*8ce0*/  FFMA R11, R41.reuse, R50, R11 ;  /* 0x00000032290b7223 */ /* 0x040fe2000000000b */
[C---:B------:R-:W-:Y:S01]  /*8cf0*/  FFMA R15, R41.reuse, R52, R15 ;  /* 0x00000034290f7223 */ /* 0x040fe2000000000f */
[----:B------:R1:W-:Y:S01]  /*8d00*/  STSM.16.M88.4 [R97+0x6400], R104 ;  /* 0x0064006861007844 */ /* 0x0003e20000000200 */
[----:B------:R-:W-:Y:S01]  /*8d10*/  FFMA R12, R41, R53, R12 ;  /* 0x00000035290c7223 */ /* 0x000fe2000000000c */
[C---:B------:R-:W-:Y:S01]  /*8d20*/  FMUL R13, R38.reuse, R17 ;  /* 0x00000011260d7220 */ /* 0x040fe20000400000 */
[C---:B------:R-:W-:Y:S01]  /*8d30*/  FMUL R14, R38.reuse, R18 ;  /* 0x00000012260e7220 */ /* 0x040fe20000400000 */
[----:B------:R-:W-:Y:S01]  /*8d40*/  F2FP.F16.F32.PACK_AB R109, R15, R11 ;  /* 0x0000000b0f6d723e */ /* 0x000fe200000000ff */
[C---:B------:R-:W-:Y:S01]  /*8d50*/  FMUL R19, R38.reuse, R19 ;  /* 0x0000001326137220 */ /* 0x040fe20000400000 */
[C---:B------:R-:W-:Y:S01]  /*8d60*/  FFMA R13, R41.reuse, R54, R13 ;  /* 0x00000036290d7223 */ /* 0x040fe2000000000d */
[C---:B------:R-:W-:Y:S01]  /*8d70*/  FFMA R14, R41.reuse, R55, R14 ;  /* 0x00000037290e7223 */ /* 0x040fe2000000000e */
[----:B------:R-:W-:Y:S02]  /*8d80*/  HADD2.F32 R58, -RZ, R64.H1_H1 ;  /* 0x30000040ff3a7230 */ /* 0x000fe40000004100 */
[----:B------:R-:W-:Y:S01]  /*8d90*/  FFMA R19, R41, R56, R19 ;  /* 0x0000003829137223 */ /* 0x000fe20000000013 */
[C---:B------:R-:W-:Y:S01]  /*8da0*/  FMUL R16, R38.reuse, R20 ;  /* 0x0000001426107220 */ /* 0x040fe20000400000 */
[----:B------:R-:W-:Y:S01]  /*8db0*/  F2FP.F16.F32.PACK_AB R110, R13, R12 ;  /* 0x0000000c0d6e723e */ /* 0x000fe200000000ff */
[--C-:B------:R-:W-:Y:S02]  /*8dc0*/  HADD2.F32 R59, -RZ, R65.reuse.H0_H0 ;  /* 0x20000041ff3b7230 */ /* 0x100fe40000004100 */
[C---:B------:R-:W-:Y:S01]  /*8dd0*/  FMUL R17, R38.reuse, R21 ;  /* 0x0000001526117220 */ /* 0x040fe20000400000 */
[----:B------:R-:W-:Y:S01]  /*8de0*/  F2FP.F16.F32.PACK_AB R111, R19, R14 ;  /* 0x0000000e136f723e */ /* 0x000fe200000000ff */
[C---:B------:R-:W-:Y:S01]  /*8df0*/  FFMA R16, R41.reuse, R57, R16 ;  /* 0x0000003929107223 */ /* 0x040fe20000000010 */
[----:B------:R-:W-:Y:S02]  /*8e00*/  HADD2.F32 R60, -RZ, R65.H1_H1 ;  /* 0x30000041ff3c7230 */ /* 0x000fe40000004100 */
[----:B------:R-:W-:Y:S01]  /*8e10*/  FFMA R17, R41, R58, R17 ;  /* 0x0000003a29117223 */ /* 0x000fe20000000011 */
[C---:B------:R-:W-:Y:S01]  /*8e20*/  FMUL R18, R38.reuse, R22 ;  /* 0x0000001626127220 */ /* 0x040fe20000400000 */
[----:B------:R1:W-:Y:S01]  /*8e30*/  STSM.16.M88.4 [R96+0x6400], R108 ;  /* 0x0064006c60007844 */ /* 0x0003e20000000200 */
[--C-:B------:R-:W-:Y:S02]  /*8e40*/  HADD2.F32 R61, -RZ, R66.reuse.H0_H0 ;  /* 0x20000042ff3d7230 */ /* 0x100fe40000004100 */
[C---:B------:R-:W-:Y:S01]  /*8e50*/  FMUL R23, R38.reuse, R23 ;  /* 0x0000001726177220 */ /* 0x040fe20000400000 */
[----:B------:R-:W-:Y:S01]  /*8e60*/  F2FP.F16.F32.PACK_AB R112, R17, R16 ;  /* 0x000000101170723e */ /* 0x000fe200000000ff */
[C---:B------:R-:W-:Y:S01]  /*8e70*/  FFMA R18, R41.reuse, R59, R18 ;  /* 0x0000003b29127223 */ /* 0x040fe20000000012 */
[----:B------:R-:W-:Y:S02]  /*8e80*/  HADD2.F32 R62, -RZ, R66.H1_H1 ;  /* 0x30000042ff3e7230 */ /* 0x000fe40000004100 */
[----:B------:R-:W-:Y:S01]  /*8e90*/  FFMA R23, R41, R60, R23 ;  /* 0x0000003c29177223 */ /* 0x000fe20000000017 */
[C---:B------:R-:W-:Y:S01]  /*8ea0*/  FMUL R20, R38.reuse, R24 ;  /* 0x0000001826147220 */ /* 0x040fe20000400000 */
[--C-:B------:R-:W-:Y:S02]  /*8eb0*/  HADD2.F32 R63, -RZ, R67.reuse.H0_H0 ;  /* 0x20000043ff3f7230 */ /* 0x100fe40000004100 */
[C---:B------:R-:W-:Y:S01]  /*8ec0*/  FMUL R21, R38.reuse, R25 ;  /* 0x0000001926157220 */ /* 0x040fe20000400000 */
[----:B------:R-:W-:Y:S01]  /*8ed0*/  HADD2.F32 R64, -RZ, R67.H1_H1 ;  /* 0x30000043ff407230 */ /* 0x000fe20000004100 */
[----:B------:R-:W-:Y:S01]  /*8ee0*/  F2FP.F16.F32.PACK_AB R113, R23, R18 ;  /* 0x000000121771723e */ /* 0x000fe200000000ff */
[C---:B------:R-:W-:Y:S01]  /*8ef0*/  FFMA R20, R41.reuse, R61, R20 ;  /* 0x0000003d29147223 */ /* 0x040fe20000000014 */
        /* <DEDUP_REMOVED lines=8> */
[C---:B------:R-:W-:Y:S01]  /*8f80*/  FFMA R22, R41.reuse, R63, R22 ;  /* 0x0000003f29167223 */ /* 0x040fe20000000016 */
[----:B------:R-:W-:Y:S02]  /*8f90*/  HADD2.F32 R68, -RZ, R73.H1_H1 ;  /* 0x30000049ff447230 */ /* 0x000fe40000004100 */
[C---:B------:R-:W-:Y:S01]  /*8fa0*/  FMUL R26, R38.reuse, R30 ;  /* 0x0000001e261a7220 */ /* 0x040fe20000400000 */
[C---:B------:R-:W-:Y:S01]  /*8fb0*/  FFMA R27, R41.reuse, R64, R27 ;  /* 0x00000040291b7223 */ /* 0x040fe2000000001b */
        /* <DEDUP_REMOVED lines=34> */
[----:B------:R-:W-:Y:S02]  /*91e0*/  UIADD3 UR9, UPT, UPT, UR49, 0xc0, URZ ;  /* 0x000000c031097890 */ /* 0x000fe4000fffe0ff */
[----:B------:R-:W-:Y:S01]  /*91f0*/  UIADD3 UR8, UPT, UPT, UR44, 0x6400, URZ ;  /* 0x000064002c087890 */ /* 0x000fe2000fffe0ff */
[----:B------:R-:W-:Y:S01]  /*9200*/  UMOV UR10, UR50 ;  /* 0x00000032000a7c82 */ /* 0x000fe20008000000 */
[----:B------:R-:W-:Y:S01]  /*9210*/  UMOV UR11, UR36 ;  /* 0x00000024000b7c82 */ /* 0x000fe20008000000 */
[----:B--2---:R-:W-:Y:S04]  /*9220*/  UIADD3 UR4, UP0, UPT, UR6, 0x680, URZ ;  /* 0x0000068006047890 */ /* 0x004fe8000ff1e0ff */
[----:B------:R-:W-:Y:S09]  /*9230*/  UIADD3.X UR5, UPT, UPT, URZ, UR7, URZ, UP0, !UPT ;  /* 0x00000007ff057290 */ /* 0x000ff200087fe4ff */
[----:B------:R2:W-:Y:S01]  /*9240*/  UTMASTG.3D [UR8], [UR4] ;  /* 0x00000008040073b5 */ /* 0x0005e20008010000 */
[----:B------:R0:W-:Y:S01]  /*9250*/  UTMACMDFLUSH ;  /* 0x00000000000079b7 */ /* 0x0001e20000000000 */
[----:B--2---:R-:W-:Y:S04]  /*9260*/  DEPBAR.LE SB0, 0x1 ;  /* 0x000080400000791a */ /* 0x004fe80000000000 */
.L_x_130:
[----:B------:R-:W-:Y:S05]  /*9270*/  BSYNC.RECONVERGENT B0 ;  /* 0x0000000000007941 */ /* 0x000fea0003800200 */
.L_x_129:
[----:B------:R-:W-:Y:S01]  /*9280*/  BAR.SYNC.DEFER_BLOCKING 0x1, 0x80 ;  /* 0x0042000000007b1d */ /* 0x000fe20000010000 */
[----:B------:R-:W-:Y:S01]  /*9290*/  UISETP.NE.AND UP0, UPT, UR47, -0x4, UPT ;  /* 0xfffffffc2f00788c */ /* 0x000fe2000bf05270 */
[----:B------:R-:W-:Y:S08]  /*92a0*/  IADD3 R0, PT, PT, R36, 0x1, RZ ;  /* 0x0000000124007810 */ /* 0x000ff00007ffe0ff */
[----:B------:R-:W-:Y:S05]  /*92b0*/  BRA.U !UP0, `(.L_x_131) ;  /* 0x0000000108247547 */ /* 0x000fea000b800000 */
[----:B------:R-:W-:Y:S01]  /*92c0*/  ISETP.NE.AND P0, PT, R95, RZ, PT ;  /* 0x000000ff5f00720c */ /* 0x000fe20003f05270 */
[----:B------:R-:W-:Y:S01]  /*92d0*/  IMAD.U32 R2, RZ, RZ, UR46 ;  /* 0x0000002eff027e24 */ /* 0x000fe2000f8e00ff */
[----:B------:R-:W-:Y:S04]  /*92e0*/  UIADD3 UR4, UPT, UPT, UR46, 0x1, URZ ;  /* 0x000000012e047890 */ /* 0x000fe8000fffe0ff */
[----:B------:R-:W-:Y:S04]  /*92f0*/  UISETP.NE.AND UP0, UPT, UR4, 0x4, UPT ;  /* 0x000000040400788c */ /* 0x000fe8000bf05270 */
[----:B------:R-:W-:Y:S03]  /*9300*/  USEL UR46, UR4, URZ, UP0 ;  /* 0x000000ff042e7287 */ /* 0x000fe60008000000 */
[----:B------:R-:W-:Y:S05]  /*9310*/  @P0 LEA R2, R2, UR44, 0x3 ;  /* 0x0000002c02020c11 */ /* 0x000fea000f8e18ff */
[----:B------:R-:W-:Y:S05]  /*9320*/  @P0 VIADD R2, R2, 0x50 ;  /* 0x0000005002020836 */ /* 0x000fea0000000000 */
[----:B------:R-:W-:Y:S04]  /*9330*/  @P0 PRMT R2, R101, 0x654, R2 ;  /* 0x0000065465020816 */ /* 0x000fe80000000002 */
[----:B------:R2:W-:Y:S03]  /*9340*/  @P0 SYNCS.ARRIVE.TRANS64.RED.A1T0 RZ, [R2+URZ], RZ ;  /* 0x000000ff02ff09a7 */ /* 0x0005e600081004ff */
.L_x_131:
[----:B------:R-:W-:Y:S01]  /*9350*/  R2UR UR5, R83 ;  /* 0x00000000530572ca */ /* 0x000fe200000e0000 */
[----:B------:R-:W-:Y:S01]  /*9360*/  UISETP.NE.AND UP0, UPT, UR61, URZ, UPT ;  /* 0x000000ff3d00728c */ /* 0x000fe2000bf05270 */
[----:B------:R-:W-:Y:S01]  /*9370*/  R2UR UR4, R84 ;  /* 0x00000000540472ca */ /* 0x000fe200000e0000 */
[----:B------:R-:W-:Y:S01]  /*9380*/  UIADD3 UR47, UPT, UPT, UR47, 0x4, URZ ;  /* 0x000000042f2f7890 */ /* 0x000fe2000fffe0ff */
[----:B------:R-:W-:Y:S01]  /*9390*/  ISETP.NE.AND P0, PT, R88, 0x2, PT ;  /* 0x000000025800780c */ /* 0x000fe20003f05270 */
[----:B------:R-:W-:Y:S01]  /*93a0*/  UMOV UR36, UR60 ;  /* 0x0000003c00247c82 */ /* 0x000fe20008000000 */
[----:B------:R-:W-:Y:S02]  /*93b0*/  ISETP.NE.AND P1, PT, R0, 0x4, PT ;  /* 0x000000040000780c */ /* 0x000fe40003f25270 */
[----:B--2---:R-:W-:Y:S02]  /*93c0*/  SEL R2, RZ, 0x1, P0 ;  /* 0x00000001ff027807 */ /* 0x004fe40000000000 */
[----:B------:R-:W-:Y:S02]  /*93d0*/  SEL R3, RZ, 0x1, P1 ;  /* 0x00000001ff037807 */ /* 0x000fe40000800000 */
[----:B------:R-:W-:Y:S01]  /*93e0*/  LOP3.LUT R89, R89, R2, RZ, 0x3c, !PT ;  /* 0x0000000259597212 */ /* 0x000fe200078e3cff */
[----:B------:R-:W-:Y:S01]  /*93f0*/  UIADD3 UR20, UPT, UPT, UR37, UR5, URZ ;  /* 0x0000000525147290 */ /* 0x000fe2000fffe0ff */
[----:B------:R-:W-:Y:S01]  /*9400*/  LOP3.LUT R90, R90, R3, RZ, 0x3c, !PT ;  /* 0x000000035a5a7212 */ /* 0x000fe200078e3cff */
[----:B------:R-:W-:Y:S01]  /*9410*/  UIADD3 UR16, UPT, UPT, UR38, UR4, URZ ;  /* 0x0000000426107290 */ /* 0x000fe2000fffe0ff */
[----:B------:R-:W-:Y:S02]  /*9420*/  SEL R88, R88, RZ, P0 ;  /* 0x000000ff58587207 */ /* 0x000fe40000000000 */
[----:B------:R-:W-:Y:S01]  /*9430*/  SEL R36, R0, RZ, P1 ;  /* 0x000000ff00247207 */ /* 0x000fe20000800000 */
[----:B------:R-:W-:Y:S08]  /*9440*/  BRA.U UP0, `(.L_x_132) ;  /* 0xffffffbd009c7547 */ /* 0x000ff0000b83ffff */
[----:B------:R-:W-:-:S13]  /*9450*/  R2UR UR4, R85 ;  /* 0x00000000550472ca */ /* 0x000fda00000e0000 */
[----:B------:R-:W-:-:S09]  /*9460*/  UISETP.NE.AND UP0, UPT, UR4, URZ, UPT ;  /* 0x000000ff0400728c */ /* 0x000fd2000bf05270 */
[----:B------:R-:W-:Y:S05]  /*9470*/  BRA.U !UP0, `(.L_x_133) ;  /* 0x0000000108487547 */ /* 0x000fea000b800000 */
[----:B------:R-:W2:Y:S02]  /*9480*/  LDCU.64 UR4, c[0x0][0x890] ;  /* 0x00011200ff0477ac */ /* 0x000ea40008000a00 */
[----:B--2---:R-:W-:-:S04]  /*9490*/  UISETP.NE.U32.AND UP0, UPT, UR4, URZ, UPT ;  /* 0x000000ff0400728c */ /* 0x004fc8000bf05070 */
[----:B------:R-:W-:-:S09]  /*94a0*/  UISETP.NE.AND.EX UP0, UPT, UR5, URZ, UPT, UP0 ;  /* 0x000000ff0500728c */ /* 0x000fd2000bf05300 */
[----:B------:R-:W-:Y:S05]  /*94b0*/  BRA.U UP0, `(.L_x_134) ;  /* 0x00000001000c7547 */ /* 0x000fea000b800000 */
[----:B------:R-:W-:-:S13]  /*94c0*/  FSETP.NEU.AND P0, PT, R41, RZ, PT ;  /* 0x000000ff2900720b */ /* 0x000fda0003f0d000 */
[----:B------:R-:W-:Y:S05]  /*94d0*/  @!P0 EXIT ;  /* 0x000000000000894d */ /* 0x000fea0003800000 */
[----:B------:R-:W-:Y:S05]  /*94e0*/  BRA `(.L_x_133) ;  /* 0x00000000002c7947 */ /* 0x000fea0003800000 */
.L_x_134:
[----:B------:R-:W-:Y:S01]  /*94f0*/  ISETP.NE.AND P0, PT, R87, RZ, PT ;  /* 0x000000ff5700720c */ /* 0x000fe20003f05270 */
[----:B------:R-:W-:-:S12]  /*9500*/  BSSY.RECONVERGENT B0, `(.L_x_133) ;  /* 0x0000009000007945 */ /* 0x000fd80003800200 */
[----:B------:R-:W-:Y:S05]  /*9510*/  @P0 BRA `(.L_x_135) ;  /* 0x0000000000140947 */ /* 0x000fea0003800000 */
[----:B------:R-:W2:Y:S02]  /*9520*/  LDCU.64 UR4, c[0x0][0x888] ;  /* 0x00011100ff0477ac */ /* 0x000ea40008000a00 */
[----:B--2---:R-:W-:-:S04]  /*9530*/  ISETP.NE.U32.AND P0, PT, RZ, UR4, PT ;  /* 0x00000004ff007c0c */ /* 0x004fc8000bf05070 */
[----:B------:R-:W-:-:S13]  /*9540*/  ISETP.NE.AND.EX P0, PT, RZ, UR5, PT, P0 ;  /* 0x00000005ff007c0c */ /* 0x000fda000bf05300 */
[----:B------:R-:W-:Y:S05]  /*9550*/  @!P0 EXIT ;  /* 0x000000000000894d */ /* 0x000fea0003800000 */
[----:B------:R-:W-:Y:S05]  /*9560*/  BRA `(.L_x_136) ;  /* 0x0000000000087947 */ /* 0x000fea0003800000 */
.L_x_135:
[----:B------:R-:W-:-:S13]  /*9570*/  FSETP.NEU.AND P0, PT, R41, RZ, PT ;  /* 0x000000ff2900720b */ /* 0x000fda0003f0d000 */
[----:B------:R-:W-:Y:S05]  /*9580*/  @!P0 EXIT ;  /* 0x000000000000894d */ /* 0x000fea0003800000 */
.L_x_136:
[----:B------:R-:W-:Y:S05]  /*9590*/  BSYNC.RECONVERGENT B0 ;  /* 0x0000000000007941 */ /* 0x000fea0003800200 */
.L_x_133:
[----:B------:R-:W2:Y:S01]  /*95a0*/  S2UR UR5, SR_CgaCtaId ;  /* 0x00000000000579c3 */ /* 0x000ea20000008800 */
[----:B------:R-:W-:Y:S01]  /*95b0*/  ULEA UR4, UR46, UR44, 0x3 ;  /* 0x0000002c2e047291 */ /* 0x000fe2000f8e18ff */
[----:B------:R-:W-:-:S04]  /*95c0*/  DEPBAR.LE SB0, 0x0 ;  /* 0x000080000000791a */ /* 0x000fc80000000000 */
[----:B------:R-:W-:-:S04]  /*95d0*/  UIADD3 UR4, UPT, UPT, UR4, 0x50, URZ ;  /* 0x0000005004047890 */ /* 0x000fc8000fffe0ff */
[----:B--2---:R-:W-:-:S09]  /*95e0*/  UPRMT UR4, UR5, 0x654, UR4 ;  /* 0x0000065405047896 */ /* 0x004fd20008000004 */
[----:B------:R-:W-:Y:S01]  /*95f0*/  SYNCS.ARRIVE.TRANS64.RED.A1T0 RZ, [UR4], RZ ;  /* 0x000000ffffff79a7 */ /* 0x000fe20008100404 */
[----:B------:R-:W-:Y:S05]  /*9600*/  EXIT ;  /* 0x000000000000794d */ /* 0x000fea0003800000 */
.L_x_24:
[----:B-1----:R1:W3:Y:S02]  /*9610*/  SYNCS.PHASECHK.TRANS64.TRYWAIT P0, [R0+URZ+0xf0], R3 ;  /* 0x0000f003000075a7 */ /* 0x0022e400080011ff */
[----:B---3--:R-:W-:Y:S05]  /*9620*/  @!P0 NANOSLEEP.SYNCS 0x989680 ;  /* 0x009896800000895d */ /* 0x008fea0003900000 */
[----:B------:R-:W3:Y:S02]  /*9630*/  @!P0 SYNCS.PHASECHK.TRANS64 P0, [R0+URZ+0xf0], R3 ;  /* 0x0000f003000085a7 */ /* 0x000ee400080010ff */
[----:B---3--:R-:W-:Y:S05]  /*9640*/  @!P0 BRA `(.L_x_24) ;  /* 0xfffffffc00f08947 */ /* 0x008fea000383ffff */
[----:B------:R-:W-:Y:S05]  /*9650*/  BRA `(.L_x_137) ;  /* 0xffffff8000f87947 */ /* 0x000fea000383ffff */
.L_x_27:
[----:B-1----:R-:W-:-:S07]  /*9660*/  MOV R0, UR33 ;  /* 0x0000002100007c02 */ /* 0x002fce0008000f00 */
.L_x_138:
[----:B-1----:R1:W3:Y:S02]  /*9670*/  SYNCS.PHASECHK.TRANS64.TRYWAIT P0, [R0+URZ+0x18], R3 ;  /* 0x00001803000075a7 */ /* 0x0022e400080011ff */
[----:B---3--:R-:W-:Y:S05]  /*9680*/  @!P0 NANOSLEEP.SYNCS 0x989680 ;  /* 0x009896800000895d */ /* 0x008fea0003900000 */
[----:B------:R-:W3:Y:S02]  /*9690*/  @!P0 SYNCS.PHASECHK.TRANS64 P0, [R0+URZ+0x18], R3 ;  /* 0x00001803000085a7 */ /* 0x000ee400080010ff */
[----:B---3--:R-:W-:Y:S05]  /*96a0*/  @!P0 BRA `(.L_x_138) ;  /* 0xfffffffc00f08947 */ /* 0x008fea000383ffff */
[----:B------:R-:W-:Y:S05]  /*96b0*/  BRA `(.L_x_26) ;  /* 0xffffff84003c7947 */ /* 0x000fea000383ffff */
.L_x_34:
[----:B-1----:R-:W-:-:S07]  /*96c0*/  MOV R0, UR17 ;  /* 0x0000001100007c02 */ /* 0x002fce0008000f00 */
.L_x_139:
[----:B-1----:R1:W3:Y:S02]  /*96d0*/  SYNCS.PHASECHK.TRANS64.TRYWAIT P0, [R0+URZ+0x18], R3 ;  /* 0x00001803000075a7 */ /* 0x0022e400080011ff */
[----:B---3--:R-:W-:Y:S05]  /*96e0*/  @!P0 NANOSLEEP.SYNCS 0x989680 ;  /* 0x009896800000895d */ /* 0x008fea0003900000 */
[----:B------:R-:W3:Y:S02]  /*96f0*/  @!P0 SYNCS.PHASECHK.TRANS64 P0, [R0+URZ+0x18], R3 ;  /* 0x00001803000085a7 */ /* 0x000ee400080010ff */
[----:B---3--:R-:W-:Y:S05]  /*9700*/  @!P0 BRA `(.L_x_139) ;  /* 0xfffffffc00f08947 */ /* 0x008fea000383ffff */
[----:B------:R-:W-:Y:S05]  /*9710*/  BRA `(.L_x_33) ;  /* 0xffffff8800047947 */ /* 0x000fea000383ffff */
.L_x_39:
[----:B-1----:R1:W3:Y:S02]  /*9720*/  SYNCS.PHASECHK.TRANS64.TRYWAIT P0, [R3+URZ+0x80], R0 ;  /* 0x00008000030075a7 */ /* 0x0022e400080011ff */
[----:B---3--:R-:W-:Y:S05]  /*9730*/  @!P0 NANOSLEEP.SYNCS 0x989680 ;  /* 0x009896800000895d */ /* 0x008fea0003900000 */
[----:B------:R-:W3:Y:S02]  /*9740*/  @!P0 SYNCS.PHASECHK.TRANS64 P0, [R3+URZ+0x80], R0 ;  /* 0x00008000030085a7 */ /* 0x000ee400080010ff */
[----:B---3--:R-:W-:Y:S05]  /*9750*/  @!P0 BRA `(.L_x_39) ;  /* 0xfffffffc00f08947 */ /* 0x008fea000383ffff */
[----:B------:R-:W-:Y:S05]  /*9760*/  BRA `(.L_x_140) ;  /* 0xffffff8800a47947 */ /* 0x000fea000383ffff */
.L_x_43:
[----:B-1----:R-:W-:-:S07]  /*9770*/  MOV R0, UR4 ;  /* 0x0000000400007c02 */ /* 0x002fce0008000f00 */
.L_x_141:
[----:B-1----:R1:W3:Y:S02]  /*9780*/  SYNCS.PHASECHK.TRANS64.TRYWAIT P0, [R0+URZ], R3 ;  /* 0x00000003000075a7 */ /* 0x0022e400080011ff */
[----:B---3--:R-:W-:Y:S05]  /*9790*/  @!P0 NANOSLEEP.SYNCS 0x989680 ;  /* 0x009896800000895d */ /* 0x008fea0003900000 */
[----:B------:R-:W3:Y:S02]  /*97a0*/  @!P0 SYNCS.PHASECHK.TRANS64 P0, [R0+URZ], R3 ;  /* 0x00000003000085a7 */ /* 0x000ee400080010ff */
[----:B---3--:R-:W-:Y:S05]  /*97b0*/  @!P0 BRA `(.L_x_141) ;  /* 0xfffffffc00f08947 */ /* 0x008fea000383ffff */
[----:B------:R-:W-:Y:S05]  /*97c0*/  BRA `(.L_x_142) ;  /* 0xffffff9000507947 */ /* 0x000fea000383ffff */
.L_x_44:
[----:B------:R-:W-:-:S07]  /*97d0*/  MOV R0, UR5 ;  /* 0x0000000500007c02 */ /* 0x000fce0008000f00 */
.L_x_143:
[----:B-1----:R1:W3:Y:S02]  /*97e0*/  SYNCS.PHASECHK.TRANS64.TRYWAIT P0, [R0+URZ], R3 ;  /* 0x00000003000075a7 */ /* 0x0022e400080011ff */
[----:B---3--:R-:W-:Y:S05]  /*97f0*/  @!P0 NANOSLEEP.SYNCS 0x989680 ;  /* 0x009896800000895d */ /* 0x008fea0003900000 */
[----:B------:R-:W3:Y:S02]  /*9800*/  @!P0 SYNCS.PHASECHK.TRANS64 P0, [R0+URZ], R3 ;  /* 0x00000003000085a7 */ /* 0x000ee400080010ff */
[----:B---3--:R-:W-:Y:S05]  /*9810*/  @!P0 BRA `(.L_x_143) ;  /* 0xfffffffc00f08947 */ /* 0x008fea000383ffff */
[----:B------:R-:W-:Y:S05]  /*9820*/  BRA `(.L_x_144) ;  /* 0xffffff90005c7947 */ /* 0x000fea000383ffff */
.L_x_47:
[----:B--2---:R2:W3:Y:S02]  /*9830*/  SYNCS.PHASECHK.TRANS64.TRYWAIT P0, [R2+URZ+0xe0], R5 ;  /* 0x0000e005020075a7 */ /* 0x0044e400080011ff */
[----:B---3--:R-:W-:Y:S05]  /*9840*/  @!P0 NANOSLEEP.SYNCS 0x989680 ;  /* 0x009896800000895d */ /* 0x008fea0003900000 */
[----:B------:R-:W3:Y:S02]  /*9850*/  @!P0 SYNCS.PHASECHK.TRANS64 P0, [R2+URZ+0xe0], R5 ;  /* 0x0000e005020085a7 */ /* 0x000ee400080010ff */
[----:B---3--:R-:W-:Y:S05]  /*9860*/  @!P0 BRA `(.L_x_47) ;  /* 0xfffffffc00f08947 */ /* 0x008fea000383ffff */
[----:B------:R-:W-:Y:S05]  /*9870*/  BRA `(.L_x_145) ;  /* 0xffffff9000c07947 */ /* 0x000fea000383ffff */
.L_x_48:
[----:B------:R-:W-:-:S07]  /*9880*/  MOV R2, UR4 ;  /* 0x0000000400027c02 */ /* 0x000fce0008000f00 */
.L_x_146:
[----:B--2---:R2:W3:Y:S02]  /*9890*/  SYNCS.PHASECHK.TRANS64.TRYWAIT P0, [R2+URZ+0x90], R5 ;  /* 0x00009005020075a7 */ /* 0x0044e400080011ff */
[----:B---3--:R-:W-:Y:S05]  /*98a0*/  @!P0 NANOSLEEP.SYNCS 0x989680 ;  /* 0x009896800000895d */ /* 0x008fea0003900000 */
[----:B------:R-:W3:Y:S02]  /*98b0*/  @!P0 SYNCS.PHASECHK.TRANS64 P0, [R2+URZ+0x90], R5 ;  /* 0x00009005020085a7 */ /* 0x000ee400080010ff */
[----:B---3--:R-:W-:Y:S05]  /*98c0*/  @!P0 BRA `(.L_x_146) ;  /* 0xfffffffc00f08947 */ /* 0x008fea000383ffff */
[----:B------:R-:W-:Y:S05]  /*98d0*/  BRA `(.L_x_147) ;  /* 0xffffff9000d07947 */ /* 0x000fea000383ffff */
.L_x_49:
[----:B--2---:R2:W3:Y:S02]  /*98e0*/  SYNCS.PHASECHK.TRANS64.TRYWAIT P1, [R2+URZ+0x80], R5 ;  /* 0x00008005020075a7 */ /* 0x0044e400080211ff */
[----:B---3--:R-:W-:Y:S05]  /*98f0*/  @!P1 NANOSLEEP.SYNCS 0x989680 ;  /* 0x009896800000995d */ /* 0x008fea0003900000 */
[----:B------:R-:W3:Y:S02]  /*9900*/  @!P1 SYNCS.PHASECHK.TRANS64 P1, [R2+URZ+0x80], R5 ;  /* 0x00008005020095a7 */ /* 0x000ee400080210ff */
[----:B---3--:R-:W-:Y:S05]  /*9910*/  @!P1 BRA `(.L_x_49) ;  /* 0xfffffffc00f09947 */ /* 0x008fea000383ffff */
[----:B------:R-:W-:Y:S05]  /*9920*/  BRA `(.L_x_148) ;  /* 0xffffff9400007947 */ /* 0x000fea000383ffff */
.L_x_52:
[----:B------:R-:W-:-:S07]  /*9930*/  MOV R0, UR4 ;  /* 0x0000000400007c02 */ /* 0x000fce0008000f00 */
.L_x_149:
[----:B--2---:R2:W3:Y:S02]  /*9940*/  SYNCS.PHASECHK.TRANS64.TRYWAIT P0, [R0+URZ+0x90], R3 ;  /* 0x00009003000075a7 */ /* 0x0044e400080011ff */
[----:B---3--:R-:W-:Y:S05]  /*9950*/  @!P0 NANOSLEEP.SYNCS 0x989680 ;  /* 0x009896800000895d */ /* 0x008fea0003900000 */
[----:B------:R-:W3:Y:S02]  /*9960*/  @!P0 SYNCS.PHASECHK.TRANS64 P0, [R0+URZ+0x90], R3 ;  /* 0x00009003000085a7 */ /* 0x000ee400080010ff */
[----:B---3--:R-:W-:Y:S05]  /*9970*/  @!P0 BRA `(.L_x_149) ;  /* 0xfffffffc00f08947 */ /* 0x008fea000383ffff */
[----:B------:R-:W-:Y:S05]  /*9980*/  BRA `(.L_x_51) ;  /* 0xffffff9400547947 */ /* 0x000fea000383ffff */
.L_x_59:
[----:B-1----:R1:W2:Y:S02]  /*9990*/  SYNCS.PHASECHK.TRANS64.TRYWAIT P1, [R0+URZ+0x80], R5 ;  /* 0x00008005000075a7 */ /* 0x0022a400080211ff */
[----:B--2---:R-:W-:Y:S05]  /*99a0*/  @!P1 NANOSLEEP.SYNCS 0x989680 ;  /* 0x009896800000995d */ /* 0x004fea0003900000 */
[----:B------:R-:W2:Y:S02]  /*99b0*/  @!P1 SYNCS.PHASECHK.TRANS64 P1, [R0+URZ+0x80], R5 ;  /* 0x00008005000095a7 */ /* 0x000ea400080210ff */
[----:B--2---:R-:W-:Y:S05]  /*99c0*/  @!P1 BRA `(.L_x_59) ;  /* 0xfffffffc00f09947 */ /* 0x004fea000383ffff */
[----:B------:R-:W-:Y:S05]  /*99d0*/  BRA `(.L_x_150) ;  /* 0xffffff9800bc7947 */ /* 0x000fea000383ffff */
.L_x_60:
[----:B------:R-:W-:-:S07]  /*99e0*/  MOV R3, UR23 ;  /* 0x0000001700037c02 */ /* 0x000fce0008000f00 */
.L_x_151:
[----:B-1----:R1:W2:Y:S02]  /*99f0*/  SYNCS.PHASECHK.TRANS64.TRYWAIT P0, [R3+URZ+0xc0], R0 ;  /* 0x0000c000030075a7 */ /* 0x0022a400080011ff */
[----:B--2---:R-:W-:Y:S05]  /*9a00*/  @!P0 NANOSLEEP.SYNCS 0x989680 ;  /* 0x009896800000895d */ /* 0x004fea0003900000 */
[----:B------:R-:W2:Y:S02]  /*9a10*/  @!P0 SYNCS.PHASECHK.TRANS64 P0, [R3+URZ+0xc0], R0 ;  /* 0x0000c000030085a7 */ /* 0x000ea400080010ff */
[----:B--2---:R-:W-:Y:S05]  /*9a20*/  @!P0 BRA `(.L_x_151) ;  /* 0xfffffffc00f08947 */ /* 0x004fea000383ffff */
[----:B------:R-:W-:Y:S05]  /*9a30*/  BRA `(.L_x_152) ;  /* 0xffffff9c000c7947 */ /* 0x000fea000383ffff */
.L_x_63:
[----:B------:R-:W-:Y:S07]  /*9a40*/  MOV R0, UR5 ;  /* 0x0000000500007c02 */ /* 0x000fee0008000f00 */
.L_x_153:
[----:B-1----:R1:W2:Y:S02]  /*9a50*/  SYNCS.PHASECHK.TRANS64.TRYWAIT P0, [R0+URZ], R3 ;  /* 0x00000003000075a7 */ /* 0x0022a400080011ff */
[----:B--2---:R-:W-:Y:S05]  /*9a60*/  @!P0 NANOSLEEP.SYNCS 0x989680 ;  /* 0x009896800000895d */ /* 0x004fea0003900000 */
[----:B------:R-:W2:Y:S02]  /*9a70*/  @!P0 SYNCS.PHASECHK.TRANS64 P0, [R0+URZ], R3 ;  /* 0x00000003000085a7 */ /* 0x000ea400080010ff */
[----:B--2---:R-:W-:Y:S05]  /*9a80*/  @!P0 BRA `(.L_x_153) ;  /* 0xfffffffc00f08947 */ /* 0x004fea000383ffff */
[----:B------:R-:W-:Y:S05]  /*9a90*/  BRA `(.L_x_62) ;  /* 0xffffff9c00287947 */ /* 0x000fea000383ffff */
.L_x_66:
[----:B------:R-:W-:-:S07]  /*9aa0*/  MOV R0, UR4 ;  /* 0x0000000400007c02 */ /* 0x000fce0008000f00 */
.L_x_154:
[----:B--2---:R2:W4:Y:S02]  /*9ab0*/  SYNCS.PHASECHK.TRANS64.TRYWAIT P0, [R0+URZ], R3 ;  /* 0x00000003000075a7 */ /* 0x00452400080011ff */
[----:B----4-:R-:W-:Y:S05]  /*9ac0*/  @!P0 NANOSLEEP.SYNCS 0x989680 ;  /* 0x009896800000895d */ /* 0x010fea0003900000 */
[----:B------:R-:W4:Y:S02]  /*9ad0*/  @!P0 SYNCS.PHASECHK.TRANS64 P0, [R0+URZ], R3 ;  /* 0x00000003000085a7 */ /* 0x000f2400080010ff */
[----:B----4-:R-:W-:Y:S05]  /*9ae0*/  @!P0 BRA `(.L_x_154) ;  /* 0xfffffffc00f08947 */ /* 0x010fea000383ffff */
[----:B------:R-:W-:Y:S05]  /*9af0*/  BRA `(.L_x_155) ;  /* 0xffffff9c00dc7947 */ /* 0x000fea000383ffff */
.L_x_67:
[----:B------:R-:W-:-:S07]  /*9b00*/  MOV R0, UR5 ;  /* 0x0000000500007c02 */ /* 0x000fce0008000f00 */
.L_x_156:
[----:B-1----:R1:W2:Y:S02]  /*9b10*/  SYNCS.PHASECHK.TRANS64.TRYWAIT P0, [R0+URZ], R3 ;  /* 0x00000003000075a7 */ /* 0x0022a400080011ff */
[----:B--2---:R-:W-:Y:S05]  /*9b20*/  @!P0 NANOSLEEP.SYNCS 0x989680 ;  /* 0x009896800000895d */ /* 0x004fea0003900000 */
[----:B------:R-:W2:Y:S02]  /*9b30*/  @!P0 SYNCS.PHASECHK.TRANS64 P0, [R0+URZ], R3 ;  /* 0x00000003000085a7 */ /* 0x000ea400080010ff */
[----:B--2---:R-:W-:Y:S05]  /*9b40*/  @!P0 BRA `(.L_x_156) ;  /* 0xfffffffc00f08947 */ /* 0x004fea000383ffff */
[----:B------:R-:W-:Y:S05]  /*9b50*/  BRA `(.L_x_157) ;  /* 0xffffff9c00e87947 */ /* 0x000fea000383ffff */
.L_x_68:
[----:B------:R-:W-:-:S07]  /*9b60*/  MOV R0, UR5 ;  /* 0x0000000500007c02 */ /* 0x000fce0008000f00 */
.L_x_158:
[----:B-1----:R1:W2:Y:S02]  /*9b70*/  SYNCS.PHASECHK.TRANS64.TRYWAIT P0, [R0+URZ], R3 ;  /* 0x00000003000075a7 */ /* 0x0022a400080011ff */
[----:B--2---:R-:W-:Y:S05]  /*9b80*/  @!P0 NANOSLEEP.SYNCS 0x989680 ;  /* 0x009896800000895d */ /* 0x004fea0003900000 */
[----:B------:R-:W2:Y:S02]  /*9b90*/  @!P0 SYNCS.PHASECHK.TRANS64 P0, [R0+URZ], R3 ;  /* 0x00000003000085a7 */ /* 0x000ea400080010ff */
[----:B--2---:R-:W-:Y:S05]  /*9ba0*/  @!P0 BRA `(.L_x_158) ;  /* 0xfffffffc00f08947 */ /* 0x004fea000383ffff */
[----:B------:R-:W-:Y:S05]  /*9bb0*/  BRA `(.L_x_159) ;  /* 0xffffff9c00f47947 */ /* 0x000fea000383ffff */
.L_x_69:
[----:B------:R-:W-:-:S07]  /*9bc0*/  MOV R0, UR4 ;  /* 0x0000000400007c02 */ /* 0x000fce0008000f00 */
.L_x_160:
[----:B-1----:R1:W2:Y:S02]  /*9bd0*/  SYNCS.PHASECHK.TRANS64.TRYWAIT P0, [R0+URZ], R3 ;  /* 0x00000003000075a7 */ /* 0x0022a400080011ff */
[----:B--2---:R-:W-:Y:S05]  /*9be0*/  @!P0 NANOSLEEP.SYNCS 0x989680 ;  /* 0x009896800000895d */ /* 0x004fea0003900000 */
[----:B------:R-:W2:Y:S02]  /*9bf0*/  @!P0 SYNCS.PHASECHK.TRANS64 P0, [R0+URZ], R3 ;  /* 0x00000003000085a7 */ /* 0x000ea400080010ff */
[----:B--2---:R-:W-:Y:S05]  /*9c00*/  @!P0 BRA `(.L_x_160) ;  /* 0xfffffffc00f08947 */ /* 0x004fea000383ffff */
[----:B------:R-:W-:Y:S05]  /*9c10*/  BRA `(.L_x_161) ;  /* 0xffffffa000007947 */ /* 0x000fea000383ffff */
.L_x_74:
[----:B--2---:R2:W3:Y:S02]  /*9c20*/  SYNCS.PHASECHK.TRANS64.TRYWAIT P0, [R12+URZ+0x80], R9 ;  /* 0x000080090c0075a7 */ /* 0x0044e400080011ff */
[----:B---3--:R-:W-:Y:S05]  /*9c30*/  @!P0 NANOSLEEP.SYNCS 0x989680 ;  /* 0x009896800000895d */ /* 0x008fea0003900000 */
[----:B------:R-:W3:Y:S02]  /*9c40*/  @!P0 SYNCS.PHASECHK.TRANS64 P0, [R12+URZ+0x80], R9 ;  /* 0x000080090c0085a7 */ /* 0x000ee400080010ff */
[----:B---3--:R-:W-:Y:S05]  /*9c50*/  @!P0 BRA `(.L_x_74) ;  /* 0xfffffffc00f08947 */ /* 0x008fea000383ffff */
[----:B------:R-:W-:Y:S05]  /*9c60*/  BRA `(.L_x_162) ;  /* 0xffffffa400307947 */ /* 0x000fea000383ffff */
.L_x_77:
[----:B------:R-:W-:Y:S07]  /*9c70*/  MOV R0, UR21 ;  /* 0x0000001500007c02 */ /* 0x000fee0008000f00 */
.L_x_163:
[----:B--2---:R2:W3:Y:S02]  /*9c80*/  SYNCS.PHASECHK.TRANS64.TRYWAIT P2, [R0+URZ+0x78], R11 ;  /* 0x0000780b000075a7 */ /* 0x0044e400080411ff */
[----:B---3--:R-:W-:Y:S05]  /*9c90*/  @!P2 NANOSLEEP.SYNCS 0x989680 ;  /* 0x009896800000a95d */ /* 0x008fea0003900000 */
[----:B------:R-:W3:Y:S02]  /*9ca0*/  @!P2 SYNCS.PHASECHK.TRANS64 P2, [R0+URZ+0x78], R11 ;  /* 0x0000780b0000a5a7 */ /* 0x000ee400080410ff */
[----:B---3--:R-:W-:Y:S05]  /*9cb0*/  @!P2 BRA `(.L_x_163) ;  /* 0xfffffffc00f0a947 */ /* 0x008fea000383ffff */
[----:B------:R-:W-:Y:S05]  /*9cc0*/  BRA `(.L_x_76) ;  /* 0xffffffa800987947 */ /* 0x000fea000383ffff */
.L_x_80:
[----:B--2---:R-:W-:Y:S07]  /*9cd0*/  MOV R0, UR21 ;  /* 0x0000001500007c02 */ /* 0x004fee0008000f00 */
.L_x_164:
[----:B--2---:R2:W3:Y:S02]  /*9ce0*/  SYNCS.PHASECHK.TRANS64.TRYWAIT P0, [R0+URZ+0x50], R9 ;  /* 0x00005009000075a7 */ /* 0x0044e400080011ff */
[----:B---3--:R-:W-:Y:S05]  /*9cf0*/  @!P0 NANOSLEEP.SYNCS 0x989680 ;  /* 0x009896800000895d */ /* 0x008fea0003900000 */
[----:B------:R-:W3:Y:S02]  /*9d00*/  @!P0 SYNCS.PHASECHK.TRANS64 P0, [R0+URZ+0x50], R9 ;  /* 0x00005009000085a7 */ /* 0x000ee400080010ff */
[----:B---3--:R-:W-:Y:S05]  /*9d10*/  @!P0 BRA `(.L_x_164) ;  /* 0xfffffffc00f08947 */ /* 0x008fea000383ffff */
[----:B------:R-:W-:Y:S05]  /*9d20*/  BRA `(.L_x_165) ;  /* 0xffffffa800f47947 */ /* 0x000fea000383ffff */
.L_x_81:
[----:B------:R-:W-:Y:S07]  /*9d30*/  MOV R0, UR21 ;  /* 0x0000001500007c02 */ /* 0x000fee0008000f00 */
.L_x_166:
[----:B--2---:R2:W3:Y:S02]  /*9d40*/  SYNCS.PHASECHK.TRANS64.TRYWAIT P0, [R0+URZ+0x58], R9 ;  /* 0x00005809000075a7 */ /* 0x0044e400080011ff */
[----:B---3--:R-:W-:Y:S05]  /*9d50*/  @!P0 NANOSLEEP.SYNCS 0x989680 ;  /* 0x009896800000895d */ /* 0x008fea0003900000 */
[----:B------:R-:W3:Y:S02]  /*9d60*/  @!P0 SYNCS.PHASECHK.TRANS64 P0, [R0+URZ+0x58], R9 ;  /* 0x00005809000085a7 */ /* 0x000ee400080010ff */
[----:B---3--:R-:W-:Y:S05]  /*9d70*/  @!P0 BRA `(.L_x_166) ;  /* 0xfffffffc00f08947 */ /* 0x008fea000383ffff */
[----:B------:R-:W-:Y:S05]  /*9d80*/  BRA `(.L_x_167) ;  /* 0xffffffac002c7947 */ /* 0x000fea000383ffff */
.L_x_82:
[----:B------:R-:W-:Y:S07]  /*9d90*/  MOV R0, UR21 ;  /* 0x0000001500007c02 */ /* 0x000fee0008000f00 */
.L_x_168:
[----:B--2---:R2:W3:Y:S02]  /*9da0*/  SYNCS.PHASECHK.TRANS64.TRYWAIT P0, [R0+URZ+0x60], R9 ;  /* 0x00006009000075a7 */ /* 0x0044e400080011ff */
[----:B---3--:R-:W-:Y:S05]  /*9db0*/  @!P0 NANOSLEEP.SYNCS 0x989680 ;  /* 0x009896800000895d */ /* 0x008fea0003900000 */
[----:B------:R-:W3:Y:S02]  /*9dc0*/  @!P0 SYNCS.PHASECHK.TRANS64 P0, [R0+URZ+0x60], R9 ;  /* 0x00006009000085a7 */ /* 0x000ee400080010ff */
[----:B---3--:R-:W-:Y:S05]  /*9dd0*/  @!P0 BRA `(.L_x_168) ;  /* 0xfffffffc00f08947 */ /* 0x008fea000383ffff */
[----:B------:R-:W-:Y:S05]  /*9de0*/  BRA `(.L_x_169) ;  /* 0xffffffac00707947 */ /* 0x000fea000383ffff */
.L_x_83:
[----:B------:R-:W-:Y:S07]  /*9df0*/  MOV R0, UR21 ;  /* 0x0000001500007c02 */ /* 0x000fee0008000f00 */
.L_x_170:
[----:B--2---:R2:W3:Y:S02]  /*9e00*/  SYNCS.PHASECHK.TRANS64.TRYWAIT P0, [R0+URZ+0x68], R9 ;  /* 0x00006809000075a7 */ /* 0x0044e400080011ff */
[----:B---3--:R-:W-:Y:S05]  /*9e10*/  @!P0 NANOSLEEP.SYNCS 0x989680 ;  /* 0x009896800000895d */ /* 0x008fea0003900000 */
[----:B------:R-:W3:Y:S02]  /*9e20*/  @!P0 SYNCS.PHASECHK.TRANS64 P0, [R0+URZ+0x68], R9 ;  /* 0x00006809000085a7 */ /* 0x000ee400080010ff */
[----:B---3--:R-:W-:Y:S05]  /*9e30*/  @!P0 BRA `(.L_x_170) ;  /* 0xfffffffc00f08947 */ /* 0x008fea000383ffff */
[----:B------:R-:W-:Y:S05]  /*9e40*/  BRA `(.L_x_171) ;  /* 0xffffffac00b07947 */ /* 0x000fea000383ffff */
.L_x_85:
[----:B------:R-:W-:-:S07]  /*9e50*/  MOV R0, UR21 ;  /* 0x0000001500007c02 */ /* 0x000fce0008000f00 */
.L_x_172:
[----:B---3--:R3:W4:Y:S02]  /*9e60*/  SYNCS.PHASECHK.TRANS64.TRYWAIT P0, [R0+URZ+0x50], R3 ;  /* 0x00005003000075a7 */ /* 0x00872400080011ff */
[----:B----4-:R-:W-:Y:S05]  /*9e70*/  @!P0 NANOSLEEP.SYNCS 0x989680 ;  /* 0x009896800000895d */ /* 0x010fea0003900000 */
[----:B------:R-:W4:Y:S02]  /*9e80*/  @!P0 SYNCS.PHASECHK.TRANS64 P0, [R0+URZ+0x50], R3 ;  /* 0x00005003000085a7 */ /* 0x000f2400080010ff */
[----:B----4-:R-:W-:Y:S05]  /*9e90*/  @!P0 BRA `(.L_x_172) ;  /* 0xfffffffc00f08947 */ /* 0x010fea000383ffff */
[----:B------:R-:W-:Y:S05]  /*9ea0*/  BRA `(.L_x_173) ;  /* 0xffffffb000287947 */ /* 0x000fea000383ffff */
.L_x_86:
[----:B---3--:R-:W-:-:S07]  /*9eb0*/  MOV R0, UR21 ;  /* 0x0000001500007c02 */ /* 0x008fce0008000f00 */
.L_x_174:
[----:B---3--:R3:W4:Y:S02]  /*9ec0*/  SYNCS.PHASECHK.TRANS64.TRYWAIT P0, [R0+URZ+0x58], R3 ;  /* 0x00005803000075a7 */ /* 0x00872400080011ff */
[----:B----4-:R-:W-:Y:S05]  /*9ed0*/  @!P0 NANOSLEEP.SYNCS 0x989680 ;  /* 0x009896800000895d */ /* 0x010fea0003900000 */
[----:B------:R-:W4:Y:S02]  /*9ee0*/  @!P0 SYNCS.PHASECHK.TRANS64 P0, [R0+URZ+0x58], R3 ;  /* 0x00005803000085a7 */ /* 0x000f2400080010ff */
[----:B----4-:R-:W-:Y:S05]  /*9ef0*/  @!P0 BRA `(.L_x_174) ;  /* 0xfffffffc00f08947 */ /* 0x010fea000383ffff */
[----:B------:R-:W-:Y:S05]  /*9f00*/  BRA `(.L_x_175) ;  /* 0xffffffb000187947 */ /* 0x000fea000383ffff */
.L_x_87:
[----:B---3--:R-:W-:-:S07]  /*9f10*/  MOV R0, UR21 ;  /* 0x0000001500007c02 */ /* 0x008fce0008000f00 */
.L_x_176:
[----:B---3--:R3:W4:Y:S02]  /*9f20*/  SYNCS.PHASECHK.TRANS64.TRYWAIT P0, [R0+URZ+0x60], R3 ;  /* 0x00006003000075a7 */ /* 0x00872400080011ff */
[----:B----4-:R-:W-:Y:S05]  /*9f30*/  @!P0 NANOSLEEP.SYNCS 0x989680 ;  /* 0x009896800000895d */ /* 0x010fea0003900000 */
[----:B------:R-:W4:Y:S02]  /*9f40*/  @!P0 SYNCS.PHASECHK.TRANS64 P0, [R0+URZ+0x60], R3 ;  /* 0x00006003000085a7 */ /* 0x000f2400080010ff */
[----:B----4-:R-:W-:Y:S05]  /*9f50*/  @!P0 BRA `(.L_x_176) ;  /* 0xfffffffc00f08947 */ /* 0x010fea000383ffff */
[----:B------:R-:W-:Y:S05]  /*9f60*/  BRA `(.L_x_177) ;  /* 0xffffffb000087947 */ /* 0x000fea000383ffff */
.L_x_89:
[----:B-1----:R1:W2:Y:S02]  /*9f70*/  SYNCS.PHASECHK.TRANS64.TRYWAIT P0, [R3+URZ+0x80], R0 ;  /* 0x00008000030075a7 */ /* 0x0022a400080011ff */
[----:B--2---:R-:W-:Y:S05]  /*9f80*/  @!P0 NANOSLEEP.SYNCS 0x989680 ;  /* 0x009896800000895d */ /* 0x004fea0003900000 */
[----:B------:R-:W2:Y:S02]  /*9f90*/  @!P0 SYNCS.PHASECHK.TRANS64 P0, [R3+URZ+0x80], R0 ;  /* 0x00008000030085a7 */ /* 0x000ea400080010ff */
[----:B--2---:R-:W-:Y:S05]  /*9fa0*/  @!P0 BRA `(.L_x_89) ;  /* 0xfffffffc00f08947 */ /* 0x004fea000383ffff */
[----:B------:R-:W-:Y:S05]  /*9fb0*/  BRA `(.L_x_178) ;  /* 0xffffffb000d47947 */ /* 0x000fea000383ffff */
.L_x_100:
[----:B-1----:R-:W-:Y:S04]  /*9fc0*/  MOV R0, UR44 ;  /* 0x0000002c00007c02 */ /* 0x002fe80008000f00 */
[----:B------:R1:W2:Y:S03]  /*9fd0*/  SYNCS.PHASECHK.TRANS64.TRYWAIT P1, [R0+URZ+0x30], R5 ;  /* 0x00003005000075a7 */ /* 0x0002a600080211ff */
[----:B--2---:R-:W-:Y:S05]  /*9fe0*/  @!P1 NANOSLEEP.SYNCS 0x989680 ;  /* 0x009896800000995d */ /* 0x004fea0003900000 */
[----:B------:R-:W2:Y:S02]  /*9ff0*/  @!P1 SYNCS.PHASECHK.TRANS64 P1, [R0+URZ+0x30], R5 ;  /* 0x00003005000095a7 */ /* 0x000ea400080210ff */
[----:B--2---:R-:W-:Y:S05]  /*a000*/  @!P1 BRA `(.L_x_100) ;  /* 0xfffffffc00ec9947 */ /* 0x004fea000383ffff */
[----:B------:R-:W-:Y:S05]  /*a010*/  BRA `(.L_x_99) ;  /* 0xffffffc000687947 */ /* 0x000fea000383ffff */
.L_x_102:
[----:B-1----:R1:W4:Y:S02]  /*a020*/  SYNCS.PHASECHK.TRANS64.TRYWAIT P0, [R98+URZ+0xa0], R3 ;  /* 0x0000a003620075a7 */ /* 0x00232400080011ff */
[----:B----4-:R-:W-:Y:S05]  /*a030*/  @!P0 NANOSLEEP.SYNCS 0x989680 ;  /* 0x009896800000895d */ /* 0x010fea0003900000 */
[----:B------:R-:W4:Y:S02]  /*a040*/  @!P0 SYNCS.PHASECHK.TRANS64 P0, [R98+URZ+0xa0], R3 ;  /* 0x0000a003620085a7 */ /* 0x000f2400080010ff */
[----:B----4-:R-:W-:Y:S05]  /*a050*/  @!P0 BRA `(.L_x_102) ;  /* 0xfffffffc00f08947 */ /* 0x010fea000383ffff */
[----:B------:R-:W-:Y:S05]  /*a060*/  BRA `(.L_x_101) ;  /* 0xffffffc000947947 */ /* 0x000fea000383ffff */
.L_x_111:
[----:B--2---:R2:W3:Y:S02]  /*a070*/  SYNCS.PHASECHK.TRANS64.TRYWAIT P0, [R3+URZ+0x30], R0 ;  /* 0x00003000030075a7 */ /* 0x0044e400080011ff */
[----:B---3--:R-:W-:Y:S05]  /*a080*/  @!P0 NANOSLEEP.SYNCS 0x989680 ;  /* 0x009896800000895d */ /* 0x008fea0003900000 */
[----:B------:R-:W3:Y:S02]  /*a090*/  @!P0 SYNCS.PHASECHK.TRANS64 P0, [R3+URZ+0x30], R0 ;  /* 0x00003000030085a7 */ /* 0x000ee400080010ff */
[----:B---3--:R-:W-:Y:S05]  /*a0a0*/  @!P0 BRA `(.L_x_111) ;  /* 0xfffffffc00f08947 */ /* 0x008fea000383ffff */
[----:B------:R-:W-:Y:S05]  /*a0b0*/  BRA `(.L_x_110) ;  /* 0xffffffcc00787947 */ /* 0x000fea000383ffff */
.L_x_119:
[----:B-1----:R1:W3:Y:S02]  /*a0c0*/  SYNCS.PHASECHK.TRANS64.TRYWAIT P0, [R63+URZ+0x30], R4 ;  /* 0x000030043f0075a7 */ /* 0x0022e400080011ff */
[----:B---3--:R-:W-:Y:S05]  /*a0d0*/  @!P0 NANOSLEEP.SYNCS 0x989680 ;  /* 0x009896800000895d */ /* 0x008fea0003900000 */
[----:B------:R-:W3:Y:S02]  /*a0e0*/  @!P0 SYNCS.PHASECHK.TRANS64 P0, [R63+URZ+0x30], R4 ;  /* 0x000030043f0085a7 */ /* 0x000ee400080010ff */
[----:B---3--:R-:W-:Y:S05]  /*a0f0*/  @!P0 BRA `(.L_x_119) ;  /* 0xfffffffc00f08947 */ /* 0x008fea000383ffff */
[----:B------:R-:W-:Y:S05]  /*a100*/  BRA `(.L_x_118) ;  /* 0xffffffd800807947 */ /* 0x000fea000383ffff */
.L_x_127:
[----:B-1----:R1:W3:Y:S02]  /*a110*/  SYNCS.PHASECHK.TRANS64.TRYWAIT P0, [R108+URZ+0x30], R3 ;  /* 0x000030036c0075a7 */ /* 0x0022e400080011ff */
[----:B---3--:R-:W-:Y:S05]  /*a120*/  @!P0 NANOSLEEP.SYNCS 0x989680 ;  /* 0x009896800000895d */ /* 0x008fea0003900000 */
[----:B------:R-:W3:Y:S02]  /*a130*/  @!P0 SYNCS.PHASECHK.TRANS64 P0, [R108+URZ+0x30], R3 ;  /* 0x000030036c0085a7 */ /* 0x000ee400080010ff */
[----:B---3--:R-:W-:Y:S05]  /*a140*/  @!P0 BRA `(.L_x_127) ;  /* 0xfffffffc00f08947 */ /* 0x008fea000383ffff */
[----:B------:R-:W-:Y:S05]  /*a150*/  BRA `(.L_x_126) ;  /* 0xffffffe400847947 */ /* 0x000fea000383ffff */
        .weak           $__internal_0_$__cuda_sm10x_tcgen05_guardrail_trap_col_being_dealloced_not_returned_by_alloc
        .type           $__internal_0_$__cuda_sm10x_tcgen05_guardrail_trap_col_being_dealloced_not_returned_by_alloc,@function
        .size           $__internal_0_$__cuda_sm10x_tcgen05_guardrail_trap_col_being_dealloced_not_returned_by_alloc,($__internal_1_$__cuda_sm10x_tcgen05_guardrail_trap_phase_invalid_during_alloc - $__internal_0_$__cuda_sm10x_tcgen05_guardrail_trap_col_being_dealloced_not_returned_by_alloc)
$__internal_0_$__cuda_sm10x_tcgen05_guardrail_trap_col_being_dealloced_not_returned_by_alloc:
[----:B------:R-:W-:Y:S05]  /*a160*/  BPT.TRAP 0x1 ;  /* 0x000000040000795c */ /* 0x000fea0000300000 */
[----:B------:R-:W-:-:S04]  /*a170*/  HFMA2 R3, -RZ, RZ, 0, 0 ;  /* 0x00000000ff037431 */ /* 0x000fc800000001ff */
[----:B------:R-:W-:Y:S05]  /*a180*/  RET.REL.NODEC R2 `(_ZN7cutlass13device_kernelINS_4gemm6kernel13GemmUniversalIN4cute5tupleIJiiiiEEENS1_10collective13CollectiveMmaINS1_35MainloopSm100TmaUmmaWarpSpecializedILi3ELi2ELi4ENS5_IJNS4_1CILi2EEESB_NSA_ILi1EEEEEEEENS5_IJNSA_ILi64EEENSA_ILi256EEENSA_ILi32EEEEEENS_6half_tENS5_IJlSC_lEEESJ_SK_NS4_8TiledMMAINS4_8MMA_AtomIJNS4_20SM100_MMA_F16BF16_SSISJ_SJ_fLi64ELi256ELNS4_4UMMA5MajorE0ELSP_0ELNSO_7ScaleInE0ELSQ_0EEEEEENS4_6LayoutINS5_IJSC_SC_SC_EEENS5_IJNSA_ILi0EEESV_SV_EEEEENS5_IJNS4_10UnderscoreESY_SY_EEEEENS4_23SM90_TMA_LOAD_MULTICASTENS4_14ComposedLayoutINS4_7SwizzleILi2ELi4ELi3EEENS4_18smem_ptr_flag_bitsILi16EEENST_INS5_IJNSA_ILi8EEESH_EEENS5_IJSH_SC_EEEEEEEvNS4_8identityES11_S1B_vS1C_EENS_8epilogue10collective18CollectiveEpilogueINS1E_23Sm100TmaWarpSpecializedILi4ELi2ELi32ELb1ELb0EEEJSI_NS5_IJNST_ISF_SC_EES1J_EEESJ_SK_SJ_SK_NS1E_6fusion15FusionCallbacksIS1I_NS1L_17LinearCombinationISJ_fSJ_fLNS_15FloatRoundStyleE2EEESI_S1K_JEEENS4_5SM1004TMEM4LOAD26SM100_TMEM_LOAD_16dp256b8xENS4_13SM90_TMA_LOADENS12_INS13_ILi3ELi4ELi3EEES16_NST_INS5_IJS17_SF_EEENS5_IJSF_SC_EEEEEEENS4_17SM75_U32x4_LDSM_NENS4_14SM90_TMA_STOREES20_NS4_17SM90_U32x4_STSM_NENS4_39AutoVectorizingCopyWithAssumedAlignmentILi128EEEEEEvvEEEEvNT_6ParamsE) ;  /* 0xffffff5c029c7950 */ /* 0x000fea0003c3ffff */
        .weak           $__internal_1_$__cuda_sm10x_tcgen05_guardrail_trap_phase_invalid_during_alloc
        .type           $__internal_1_$__cuda_sm10x_tcgen05_guardrail_trap_phase_invalid_during_alloc,@function
        .size           $__internal_1_$__cuda_sm10x_tcgen05_guardrail_trap_phase_invalid_during_alloc,($__internal_2_$__cuda_sm10x_tcgen05_guardrail_trap_unallocated_columns_being_dealloced - $__internal_1_$__cuda_sm10x_tcgen05_guardrail_trap_phase_invalid_during_alloc)
$__internal_1_$__cuda_sm10x_tcgen05_guardrail_trap_phase_invalid_during_alloc:
[----:B------:R-:W-:Y:S05]  /*a190*/  BPT.TRAP 0x1 ;  /* 0x000000040000795c */ /* 0x000fea0000300000 */
[----:B------:R-:W-:-:S04]  /*a1a0*/  MOV R5, 0x0 ;  /* 0x0000000000057802 */ /* 0x000fc80000000f00 */
[----:B------:R-:W-:Y:S05]  /*a1b0*/  RET.REL.NODEC R4 `(_ZN7cutlass13device_kernelINS_4gemm6kernel13GemmUniversalIN4cute5tupleIJiiiiEEENS1_10collective13CollectiveMmaINS1_35MainloopSm100TmaUmmaWarpSpecializedILi3ELi2ELi4ENS5_IJNS4_1CILi2EEESB_NSA_ILi1EEEEEEEENS5_IJNSA_ILi64EEENSA_ILi256EEENSA_ILi32EEEEEENS_6half_tENS5_IJlSC_lEEESJ_SK_NS4_8TiledMMAINS4_8MMA_AtomIJNS4_20SM100_MMA_F16BF16_SSISJ_SJ_fLi64ELi256ELNS4_4UMMA5MajorE0ELSP_0ELNSO_7ScaleInE0ELSQ_0EEEEEENS4_6LayoutINS5_IJSC_SC_SC_EEENS5_IJNSA_ILi0EEESV_SV_EEEEENS5_IJNS4_10UnderscoreESY_SY_EEEEENS4_23SM90_TMA_LOAD_MULTICASTENS4_14ComposedLayoutINS4_7SwizzleILi2ELi4ELi3EEENS4_18smem_ptr_flag_bitsILi16EEENST_INS5_IJNSA_ILi8EEESH_EEENS5_IJSH_SC_EEEEEEEvNS4_8identityES11_S1B_vS1C_EENS_8epilogue10collective18CollectiveEpilogueINS1E_23Sm100TmaWarpSpecializedILi4ELi2ELi32ELb1ELb0EEEJSI_NS5_IJNST_ISF_SC_EES1J_EEESJ_SK_SJ_SK_NS1E_6fusion15FusionCallbacksIS1I_NS1L_17LinearCombinationISJ_fSJ_fLNS_15FloatRoundStyleE2EEESI_S1K_JEEENS4_5SM1004TMEM4LOAD26SM100_TMEM_LOAD_16dp256b8xENS4_13SM90_TMA_LOADENS12_INS13_ILi3ELi4ELi3EEES16_NST_INS5_IJS17_SF_EEENS5_IJSF_SC_EEEEEEENS4_17SM75_U32x4_LDSM_NENS4_14SM90_TMA_STOREES20_NS4_17SM90_U32x4_STSM_NENS4_39AutoVectorizingCopyWithAssumedAlignmentILi128EEEEEEvvEEEEvNT_6ParamsE) ;  /* 0xffffff5c04907950 */ /* 0x000fea0003c3ffff */
        .weak           $__internal_2_$__cuda_sm10x_tcgen05_guardrail_trap_unallocated_columns_being_dealloced
        .type           $__internal_2_$__cuda_sm10x_tcgen05_guardrail_trap_unallocated_columns_being_dealloced,@function
        .size           $__internal_2_$__cuda_sm10x_tcgen05_guardrail_trap_unallocated_columns_being_dealloced,(.L_x_180 - $__internal_2_$__cuda_sm10x_tcgen05_guardrail_trap_unallocated_columns_being_dealloced)
$__internal_2_$__cuda_sm10x_tcgen05_guardrail_trap_unallocated_columns_being_dealloced:
[----:B------:R-:W-:Y:S05]  /*a1c0*/  BPT.TRAP 0x1 ;  /* 0x000000040000795c */ /* 0x000fea0000300000 */
[----:B------:R-:W-:-:S04]  /*a1d0*/  HFMA2 R3, -RZ, RZ, 0, 0 ;  /* 0x00000000ff037431 */ /* 0x000fc800000001ff */
[----:B------:R-:W-:Y:S05]  /*a1e0*/  RET.REL.NODEC R2 `(_ZN7cutlass13device_kernelINS_4gemm6kernel13GemmUniversalIN4cute5tupleIJiiiiEEENS1_10collective13CollectiveMmaINS1_35MainloopSm100TmaUmmaWarpSpecializedILi3ELi2ELi4ENS5_IJNS4_1CILi2EEESB_NSA_ILi1EEEEEEEENS5_IJNSA_ILi64EEENSA_ILi256EEENSA_ILi32EEEEEENS_6half_tENS5_IJlSC_lEEESJ_SK_NS4_8TiledMMAINS4_8MMA_AtomIJNS4_20SM100_MMA_F16BF16_SSISJ_SJ_fLi64ELi256ELNS4_4UMMA5MajorE0ELSP_0ELNSO_7ScaleInE0ELSQ_0EEEEEENS4_6LayoutINS5_IJSC_SC_SC_EEENS5_IJNSA_ILi0EEESV_SV_EEEEENS5_IJNS4_10UnderscoreESY_SY_EEEEENS4_23SM90_TMA_LOAD_MULTICASTENS4_14ComposedLayoutINS4_7SwizzleILi2ELi4ELi3EEENS4_18smem_ptr_flag_bitsILi16EEENST_INS5_IJNSA_ILi8EEESH_EEENS5_IJSH_SC_EEEEEEEvNS4_8identityES11_S1B_vS1C_EENS_8epilogue10collective18CollectiveEpilogueINS1E_23Sm100TmaWarpSpecializedILi4ELi2ELi32ELb1ELb0EEEJSI_NS5_IJNST_ISF_SC_EES1J_EEESJ_SK_SJ_SK_NS1E_6fusion15FusionCallbacksIS1I_NS1L_17LinearCombinationISJ_fSJ_fLNS_15FloatRoundStyleE2EEESI_S1K_JEEENS4_5SM1004TMEM4LOAD26SM100_TMEM_LOAD_16dp256b8xENS4_13SM90_TMA_LOADENS12_INS13_ILi3ELi4ELi3EEES16_NST_INS5_IJS17_SF_EEENS5_IJSF_SC_EEEEEEENS4_17SM75_U32x4_LDSM_NENS4_14SM90_TMA_STOREES20_NS4_17SM90_U32x4_STSM_NENS4_39AutoVectorizingCopyWithAssumedAlignmentILi128EEEEEEvvEEEEvNT_6ParamsE) ;  /* 0xffffff5c02847950 */ /* 0x000fea0003c3ffff */
.L_x_179:
[----:B------:R-:W-:-:S00]  /*a1f0*/  BRA `(.L_x_179) ;  /* 0xfffffffc00fc7947 */ /* 0x000fc0000383ffff */
[----:B------:R-:W-:-:S00]  /*a200*/  NOP ;  /* 0x0000000000007918 */ /* 0x000fc00000000000 */
[----:B------:R-:W-:-:S00]  /*a210*/  NOP ;  /* 0x0000000000007918 */ /* 0x000fc00000000000 */
[----:B------:R-:W-:-:S00]  /*a220*/  NOP ;  /* 0x0000000000007918 */ /* 0x000fc00000000000 */
[----:B------:R-:W-:-:S00]  /*a230*/  NOP ;  /* 0x0000000000007918 */ /* 0x000fc00000000000 */
[----:B------:R-:W-:-:S00]  /*a240*/  NOP ;  /* 0x0000000000007918 */ /* 0x000fc00000000000 */
[----:B------:R-:W-:-:S00]  /*a250*/  NOP ;  /* 0x0000000000007918 */ /* 0x000fc00000000000 */
[----:B------:R-:W-:-:S00]  /*a260*/  NOP ;  /* 0x0000000000007918 */ /* 0x000fc00000000000 */
[----:B------:R-:W-:-:S00]  /*a270*/  NOP ;  /* 0x0000000000007918 */ /* 0x000fc00000000000 */
.L_x_180:


//--------------------- .nv.global.init           --------------------------
	.section	.nv.global.init,"aw",@progbits
.nv.global.init:
	.type		$str$27,@object
	.size		$str$27,($str$28 - $str$27)
$str$27:
        /*0000*/ 	.byte	0x28, 0x61, 0x64, 0x64, 0x72, 0x65, 0x73, 0x73, 0x20, 0x26, 0x20, 0x6d, 0x61, 0x73, 0x6b, 0x29
        /*0010*/ 	.byte	0x20, 0x3d, 0x3d, 0x20, 0x30, 0x00
	.type		$str$28,@object
	.size		$str$28,($str$26 - $str$28)
$str$28:
        /*0016*/ 	.byte	0x2f, 0x74, 0x6d, 0x70, 0x2f, 0x63, 0x75, 0x74, 0x6c, 0x61, 0x73, 0x73, 0x5f, 0x73, 0x77, 0x65
        /*0026*/ 	.byte	0x65, 0x70, 0x5f, 0x73, 0x72, 0x63, 0x2f, 0x69, 0x6e, 0x63, 0x6c, 0x75, 0x64, 0x65, 0x2f, 0x63
        /*0036*/ 	.byte	0x75, 0x74, 0x65, 0x2f, 0x70, 0x6f, 0x69, 0x6e, 0x74, 0x65, 0x72, 0x5f, 0x66, 0x6c, 0x61, 0x67
        /*0046*/ 	.byte	0x67, 0x65, 0x64, 0x2e, 0x68, 0x70, 0x70, 0x00
	.type		$str$26,@object
	.size		$str$26,($str$25 - $str$26)
$str$26:
        /*004e*/ 	.byte	0x2f, 0x74, 0x6d, 0x70, 0x2f, 0x63, 0x75, 0x74, 0x6c, 0x61, 0x73, 0x73, 0x5f, 0x73, 0x77, 0x65
        /*005e*/ 	.byte	0x65, 0x70, 0x5f, 0x73, 0x72, 0x63, 0x2f, 0x69, 0x6e, 0x63, 0x6c, 0x75, 0x64, 0x65, 0x2f, 0x63
        /*006e*/ 	.byte	0x75, 0x74, 0x65, 0x2f, 0x61, 0x74, 0x6f, 0x6d, 0x2f, 0x63, 0x6f, 0x70, 0x79, 0x5f, 0x74, 0x72
        /*007e*/ 	.byte	0x61, 0x69, 0x74, 0x73, 0x5f, 0x73, 0x6d, 0x31, 0x30, 0x30, 0x2e, 0x68, 0x70, 0x70, 0x00
	.type		$str$25,@object
	.size		$str$25,(__unnamed_1 - $str$25)
$str$25:
        /*008d*/ 	.byte	0x28, 0x28, 0x75, 0x69, 0x6e, 0x74, 0x33, 0x32, 0x5f, 0x74, 0x28, 0x74, 0x68, 0x72, 0x65, 0x61
        /*009d*/ 	.byte	0x64, 0x49, 0x64, 0x78, 0x2e, 0x78, 0x29, 0x20, 0x2f, 0x20, 0x33, 0x32, 0x29, 0x20, 0x25, 0x20
        /*00ad*/ 	.byte	0x34, 0x29, 0x20, 0x3d, 0x3d, 0x20, 0x28, 0x28, 0x28, 0x74, 0x6d, 0x65, 0x6d, 0x5f, 0x61, 0x64
        /*00bd*/ 	.byte	0x64, 0x72, 0x20, 0x3e, 0x3e, 0x20, 0x31, 0x36, 0x29, 0x20, 0x2f, 0x20, 0x33, 0x32, 0x29, 0x20
        /*00cd*/ 	.byte	0x25, 0x20, 0x34, 0x29, 0x00
	.type		__unnamed_1,@object
	.size		__unnamed_1,(__unnamed_2 - __unnamed_1)
__unnamed_1:
        /*00d2*/ 	.byte	0x61, 0x75, 0x74, 0x6f, 0x20, 0x63, 0x75, 0x74, 0x65, 0x3a, 0x3a, 0x61, 0x73, 0x5f, 0x70, 0x6f
        /* <DEDUP_REMOVED lines=24> */
        /*0262*/ 	.byte	0x3e, 0x3e, 0x3e, 0x5d, 0x00
	.type		__unnamed_2,@object
	.size		__unnamed_2,(.L_2 - __unnamed_2)
__unnamed_2:
        /* <DEDUP_REMOVED lines=46> */
        /*0547*/ 	.byte	0x75, 0x74, 0x65, 0x3a, 0x3a, 0x43, 0x3c, 0x30, 0x3e, 0x3e, 0x3e, 0x3e, 0x5d, 0x00
.L_2:


//--------------------- .nv.shared._ZN7cutlass13device_kernelINS_4gemm6kernel13GemmUniversalIN4cute5tupleIJiiiiEEENS1_10collective13CollectiveMmaINS1_35MainloopSm100TmaUmmaWarpSpecializedILi3ELi2ELi4ENS5_IJNS4_1CILi2EEESB_NSA_ILi1EEEEEEEENS5_IJNSA_ILi64EEENSA_ILi256EEENSA_ILi32EEEEEENS_6half_tENS5_IJlSC_lEEESJ_SK_NS4_8TiledMMAINS4_8MMA_AtomIJNS4_20SM100_MMA_F16BF16_SSISJ_SJ_fLi64ELi256ELNS4_4UMMA5MajorE0ELSP_0ELNSO_7ScaleInE0ELSQ_0EEEEEENS4_6LayoutINS5_IJSC_SC_SC_EEENS5_IJNSA_ILi0EEESV_SV_EEEEENS5_IJNS4_10UnderscoreESY_SY_EEEEENS4_23SM90_TMA_LOAD_MULTICASTENS4_14ComposedLayoutINS4_7SwizzleILi2ELi4ELi3EEENS4_18smem_ptr_flag_bitsILi16EEENST_INS5_IJNSA_ILi8EEESH_EEENS5_IJSH_SC_EEEEEEEvNS4_8identityES11_S1B_vS1C_EENS_8epilogue10collective18CollectiveEpilogueINS1E_23Sm100TmaWarpSpecializedILi4ELi2ELi32ELb1ELb0EEEJSI_NS5_IJNST_ISF_SC_EES1J_EEESJ_SK_SJ_SK_NS1E_6fusion15FusionCallbacksIS1I_NS1L_17LinearCombinationISJ_fSJ_fLNS_15FloatRoundStyleE2EEESI_S1K_JEEENS4_5SM1004TMEM4LOAD26SM100_TMEM_LOAD_16dp256b8xENS4_13SM90_TMA_LOADENS12_INS13_ILi3ELi4ELi3EEES16_NST_INS5_IJS17_SF_EEENS5_IJSF_SC_EEEEEEENS4_17SM75_U32x4_LDSM_NENS4_14SM90_TMA_STOREES20_NS4_17SM90_U32x4_STSM_NENS4_39AutoVectorizingCopyWithAssumedAlignmentILi128EEEEEEvvEEEEvNT_6ParamsE --------------------------
	.section	.nv.shared._ZN7cutlass13device_kernelINS_4gemm6kernel13GemmUniversalIN4cute5tupleIJiiiiEEENS1_10collective13CollectiveMmaINS1_35MainloopSm100TmaUmmaWarpSpecializedILi3ELi2ELi4ENS5_IJNS4_1CILi2EEESB_NSA_ILi1EEEEEEEENS5_IJNSA_ILi64EEENSA_ILi256EEENSA_ILi32EEEEEENS_6half_tENS5_IJlSC_lEEESJ_SK_NS4_8TiledMMAINS4_8MMA_AtomIJNS4_20SM100_MMA_F16BF16_SSISJ_SJ_fLi64ELi256ELNS4_4UMMA5MajorE0ELSP_0ELNSO_7ScaleInE0ELSQ_0EEEEEENS4_6LayoutINS5_IJSC_SC_SC_EEENS5_IJNSA_ILi0EEESV_SV_EEEEENS5_IJNS4_10UnderscoreESY_SY_EEEEENS4_23SM90_TMA_LOAD_MULTICASTENS4_14ComposedLayoutINS4_7SwizzleILi2ELi4ELi3EEENS4_18smem_ptr_flag_bitsILi16EEENST_INS5_IJNSA_ILi8EEESH_EEENS5_IJSH_SC_EEEEEEEvNS4_8identityES11_S1B_vS1C_EENS_8epilogue10collective18CollectiveEpilogueINS1E_23Sm100TmaWarpSpecializedILi4ELi2ELi32ELb1ELb0EEEJSI_NS5_IJNST_ISF_SC_EES1J_EEESJ_SK_SJ_SK_NS1E_6fusion15FusionCallbacksIS1I_NS1L_17LinearCombinationISJ_fSJ_fLNS_15FloatRoundStyleE2EEESI_S1K_JEEENS4_5SM1004TMEM4LOAD26SM100_TMEM_LOAD_16dp256b8xENS4_13SM90_TMA_LOADENS12_INS13_ILi3ELi4ELi3EEES16_NST_INS5_IJS17_SF_EEENS5_IJSF_SC_EEEEEEENS4_17SM75_U32x4_LDSM_NENS4_14SM90_TMA_STOREES20_NS4_17SM90_U32x4_STSM_NENS4_39AutoVectorizingCopyWithAssumedAlignmentILi128EEEEEEvvEEEEvNT_6ParamsE,"aw",@nobits
	.sectionflags	@""
	.align	16
	.zero		1024


//--------------------- .nv.shared.reserved.0     --------------------------
	.section	.nv.shared.reserved.0,"aw",@nobits
	.weak		__nv_reservedSMEM_offset_0_alias
	.size		__nv_reservedSMEM_offset_0_alias, 0, 64
	.other		__nv_reservedSMEM_offset_0_alias,@"STO_CUDA_RESERVED_SHARED STV_DEFAULT"
__nv_reservedSMEM_offset_0_alias:
	.zero		0
.nv.shared.reserved.0:
	.zero		64
	.weak		__nv_reservedSMEM_tcgen05_partition
	.type		__nv_reservedSMEM_tcgen05_partition,@object
	.size		__nv_reservedSMEM_tcgen05_partition,(.L_0 - __nv_reservedSMEM_tcgen05_partition)
__nv_reservedSMEM_tcgen05_partition:
	.zero		32
.L_0:


//--------------------- .nv.global                --------------------------
	.section	.nv.global,"aw",@nobits
.nv.global:
	.type		_ZN39_INTERNAL_d1787afd_4_k_cu_429bbc43_73004cute1_E,@object
	.size		_ZN39_INTERNAL_d1787afd_4_k_cu_429bbc43_73004cute1_E,(_ZN39_INTERNAL_d1787afd_4_k_cu_429bbc43_73004cuda3std3__45__cpo6cbeginE - _ZN39_INTERNAL_d1787afd_4_k_cu_429bbc43_73004cute1_E)
_ZN39_INTERNAL_d1787afd_4_k_cu_429bbc43_73004cute1_E:
	.zero		1
	.type		_ZN39_INTERNAL_d1787afd_4_k_cu_429bbc43_73004cuda3std3__45__cpo6cbeginE,@object
	.size		_ZN39_INTERNAL_d1787afd_4_k_cu_429bbc43_73004cuda3std3__45__cpo6cbeginE,(_ZN39_INTERNAL_d1787afd_4_k_cu_429bbc43_73004cuda3std3__48in_placeE - _ZN39_INTERNAL_d1787afd_4_k_cu_429bbc43_73004cuda3std3__45__cpo6cbeginE)
_ZN39_INTERNAL_d1787afd_4_k_cu_429bbc43_73004cuda3std3__45__cpo6cbeginE:
	.zero		1
	.type		_ZN39_INTERNAL_d1787afd_4_k_cu_429bbc43_73004cuda3std3__48in_placeE,@object
	.size		_ZN39_INTERNAL_d1787afd_4_k_cu_429bbc43_73004cuda3std3__48in_placeE,(_ZN39_INTERNAL_d1787afd_4_k_cu_429bbc43_73004cuda3std6ranges3__45__cpo9iter_moveE - _ZN39_INTERNAL_d1787afd_4_k_cu_429bbc43_73004cuda3std3__48in_placeE)
_ZN39_INTERNAL_d1787afd_4_k_cu_429bbc43_73004cuda3std3__48in_placeE:
	.zero		1
	.type		_ZN39_INTERNAL_d1787afd_4_k_cu_429bbc43_73004cuda3std6ranges3__45__cpo9iter_moveE,@object
	.size		_ZN39_INTERNAL_d1787afd_4_k_cu_429bbc43_73004cuda3std6ranges3__45__cpo9iter_moveE,(_ZN39_INTERNAL_d1787afd_4_k_cu_429bbc43_73004cuda3std3__45__cpo5beginE - _ZN39_INTERNAL_d1787afd_4_k_cu_429bbc43_73004cuda3std6ranges3__45__cpo9iter_moveE)
_ZN39_INTERNAL_d1787afd_4_k_cu_429bbc43_73004cuda3std6ranges3__45__cpo9iter_moveE:
	.zero		1
	.type		_ZN39_INTERNAL_d1787afd_4_k_cu_429bbc43_73004cuda3std3__45__cpo5beginE,@object
	.size		_ZN39_INTERNAL_d1787afd_4_k_cu_429bbc43_73004cuda3std3__45__cpo5beginE,(_ZN39_INTERNAL_d1787afd_4_k_cu_429bbc43_73004cuda3std3__441_GLOBAL__N__d1787afd_4_k_cu_429bbc43_73006ignoreE - _ZN39_INTERNAL_d1787afd_4_k_cu_429bbc43_73004cuda3std3__45__cpo5beginE)
_ZN39_INTERNAL_d1787afd_4_k_cu_429bbc43_73004cuda3std3__45__cpo5beginE:
	.zero		1
	.type		_ZN39_INTERNAL_d1787afd_4_k_cu_429bbc43_73004cuda3std3__441_GLOBAL__N__d1787afd_4_k_cu_429bbc43_73006ignoreE,@object
	.size		_ZN39_INTERNAL_d1787afd_4_k_cu_429bbc43_73004cuda3std3__441_GLOBAL__N__d1787afd_4_k_cu_429bbc43_73006ignoreE,(_ZN39_INTERNAL_d1787afd_4_k_cu_429bbc43_73004cute7productE - _ZN39_INTERNAL_d1787afd_4_k_cu_429bbc43_73004cuda3std3__441_GLOBAL__N__d1787afd_4_k_cu_429bbc43_73006ignoreE)
_ZN39_INTERNAL_d1787afd_4_k_cu_429bbc43_73004cuda3std3__441_GLOBAL__N__d1787afd_4_k_cu_429bbc43_73006ignoreE:
	.zero		1
	.type		_ZN39_INTERNAL_d1787afd_4_k_cu_429bbc43_73004cute7productE,@object
	.size		_ZN39_INTERNAL_d1787afd_4_k_cu_429bbc43_73004cute7productE,(_ZN39_INTERNAL_d1787afd_4_k_cu_429bbc43_73004cuda3std3__45__cpo3endE - _ZN39_INTERNAL_d1787afd_4_k_cu_429bbc43_73004cute7productE)
_ZN39_INTERNAL_d1787afd_4_k_cu_429bbc43_73004cute7productE:
	.zero		1
	.type		_ZN39_INTERNAL_d1787afd_4_k_cu_429bbc43_73004cuda3std3__45__cpo3endE,@object
	.size		_ZN39_INTERNAL_d1787afd_4_k_cu_429bbc43_73004cuda3std3__45__cpo3endE,(_ZN39_INTERNAL_d1787afd_4_k_cu_429bbc43_73004cuda3std3__419piecewise_constructE - _ZN39_INTERNAL_d1787afd_4_k_cu_429bbc43_73004cuda3std3__45__cpo3endE)
_ZN39_INTERNAL_d1787afd_4_k_cu_429bbc43_73004cuda3std3__45__cpo3endE:
	.zero		1
	.type		_ZN39_INTERNAL_d1787afd_4_k_cu_429bbc43_73004cuda3std3__419piecewise_constructE,@object
	.size		_ZN39_INTERNAL_d1787afd_4_k_cu_429bbc43_73004cuda3std3__419piecewise_constructE,(_ZN39_INTERNAL_d1787afd_4_k_cu_429bbc43_73004cuda3std3__45__cpo4cendE - _ZN39_INTERNAL_d1787afd_4_k_cu_429bbc43_73004cuda3std3__419piecewise_constructE)
_ZN39_INTERNAL_d1787afd_4_k_cu_429bbc43_73004cuda3std3__419piecewise_constructE:
	.zero		1
	.type		_ZN39_INTERNAL_d1787afd_4_k_cu_429bbc43_73004cuda3std3__45__cpo4cendE,@object
	.size		_ZN39_INTERNAL_d1787afd_4_k_cu_429bbc43_73004cuda3std3__45__cpo4cendE,(_ZN39_INTERNAL_d1787afd_4_k_cu_429bbc43_73004cuda3std6ranges3__45__cpo4swapE - _ZN39_INTERNAL_d1787afd_4_k_cu_429bbc43_73004cuda3std3__45__cpo4cendE)
_ZN39_INTERNAL_d1787afd_4_k_cu_429bbc43_73004cuda3std3__45__cpo4cendE:
	.zero		1
	.type		_ZN39_INTERNAL_d1787afd_4_k_cu_429bbc43_73004cuda3std6ranges3__45__cpo4swapE,@object
	.size		_ZN39_INTERNAL_d1787afd_4_k_cu_429bbc43_73004cuda3std6ranges3__45__cpo4swapE,(.L_10 - _ZN39_INTERNAL_d1787afd_4_k_cu_429bbc43_73004cuda3std6ranges3__45__cpo4swapE)
_ZN39_INTERNAL_d1787afd_4_k_cu_429bbc43_73004cuda3std6ranges3__45__cpo4swapE:
	.zero		1
.L_10:


//--------------------- .nv.constant0._ZN7cutlass13device_kernelINS_4gemm6kernel13GemmUniversalIN4cute5tupleIJiiiiEEENS1_10collective13CollectiveMmaINS1_35MainloopSm100TmaUmmaWarpSpecializedILi3ELi2ELi4ENS5_IJNS4_1CILi2EEESB_NSA_ILi1EEEEEEEENS5_IJNSA_ILi64EEENSA_ILi256EEENSA_ILi32EEEEEENS_6half_tENS5_IJlSC_lEEESJ_SK_NS4_8TiledMMAINS4_8MMA_AtomIJNS4_20SM100_MMA_F16BF16_SSISJ_SJ_fLi64ELi256ELNS4_4UMMA5MajorE0ELSP_0ELNSO_7ScaleInE0ELSQ_0EEEEEENS4_6LayoutINS5_IJSC_SC_SC_EEENS5_IJNSA_ILi0EEESV_SV_EEEEENS5_IJNS4_10UnderscoreESY_SY_EEEEENS4_23SM90_TMA_LOAD_MULTICASTENS4_14ComposedLayoutINS4_7SwizzleILi2ELi4ELi3EEENS4_18smem_ptr_flag_bitsILi16EEENST_INS5_IJNSA_ILi8EEESH_EEENS5_IJSH_SC_EEEEEEEvNS4_8identityES11_S1B_vS1C_EENS_8epilogue10collective18CollectiveEpilogueINS1E_23Sm100TmaWarpSpecializedILi4ELi2ELi32ELb1ELb0EEEJSI_NS5_IJNST_ISF_SC_EES1J_EEESJ_SK_SJ_SK_NS1E_6fusion15FusionCallbacksIS1I_NS1L_17LinearCombinationISJ_fSJ_fLNS_15FloatRoundStyleE2EEESI_S1K_JEEENS4_5SM1004TMEM4LOAD26SM100_TMEM_LOAD_16dp256b8xENS4_13SM90_TMA_LOADENS12_INS13_ILi3ELi4ELi3EEES16_NST_INS5_IJS17_SF_EEENS5_IJSF_SC_EEEEEEENS4_17SM75_U32x4_LDSM_NENS4_14SM90_TMA_STOREES20_NS4_17SM90_U32x4_STSM_NENS4_39AutoVectorizingCopyWithAssumedAlignmentILi128EEEEEEvvEEEEvNT_6ParamsE --------------------------
	.section	.nv.constant0._ZN7cutlass13device_kernelINS_4gemm6kernel13GemmUniversalIN4cute5tupleIJiiiiEEENS1_10collective13CollectiveMmaINS1_35MainloopSm100TmaUmmaWarpSpecializedILi3ELi2ELi4ENS5_IJNS4_1CILi2EEESB_NSA_ILi1EEEEEEEENS5_IJNSA_ILi64EEENSA_ILi256EEENSA_ILi32EEEEEENS_6half_tENS5_IJlSC_lEEESJ_SK_NS4_8TiledMMAINS4_8MMA_AtomIJNS4_20SM100_MMA_F16BF16_SSISJ_SJ_fLi64ELi256ELNS4_4UMMA5MajorE0ELSP_0ELNSO_7ScaleInE0ELSQ_0EEEEEENS4_6LayoutINS5_IJSC_SC_SC_EEENS5_IJNSA_ILi0EEESV_SV_EEEEENS5_IJNS4_10UnderscoreESY_SY_EEEEENS4_23SM90_TMA_LOAD_MULTICASTENS4_14ComposedLayoutINS4_7SwizzleILi2ELi4ELi3EEENS4_18smem_ptr_flag_bitsILi16EEENST_INS5_IJNSA_ILi8EEESH_EEENS5_IJSH_SC_EEEEEEEvNS4_8identityES11_S1B_vS1C_EENS_8epilogue10collective18CollectiveEpilogueINS1E_23Sm100TmaWarpSpecializedILi4ELi2ELi32ELb1ELb0EEEJSI_NS5_IJNST_ISF_SC_EES1J_EEESJ_SK_SJ_SK_NS1E_6fusion15FusionCallbacksIS1I_NS1L_17LinearCombinationISJ_fSJ_fLNS_15FloatRoundStyleE2EEESI_S1K_JEEENS4_5SM1004TMEM4LOAD26SM100_TMEM_LOAD_16dp256b8xENS4_13SM90_TMA_LOADENS12_INS13_ILi3ELi4ELi3EEES16_NST_INS5_IJS17_SF_EEENS5_IJSF_SC_EEEEEEENS4_17SM75_U32x4_LDSM_NENS4_14SM90_TMA_STOREES20_NS4_17SM90_U32x4_STSM_NENS4_39AutoVectorizingCopyWithAssumedAlignmentILi128EEEEEEvvEEEEvNT_6ParamsE,"a",@progbits
	.sectionflags	@""
	.align	4
.nv.constant0._ZN7cutlass13device_kernelINS_4gemm6kernel13GemmUniversalIN4cute5tupleIJiiiiEEENS1_10collective13CollectiveMmaINS1_35MainloopSm100TmaUmmaWarpSpecializedILi3ELi2ELi4ENS5_IJNS4_1CILi2EEESB_NSA_ILi1EEEEEEEENS5_IJNSA_ILi64EEENSA_ILi256EEENSA_ILi32EEEEEENS_6half_tENS5_IJlSC_lEEESJ_SK_NS4_8TiledMMAINS4_8MMA_AtomIJNS4_20SM100_MMA_F16BF16_SSISJ_SJ_fLi64ELi256ELNS4_4UMMA5MajorE0ELSP_0ELNSO_7ScaleInE0ELSQ_0EEEEEENS4_6LayoutINS5_IJSC_SC_SC_EEENS5_IJNSA_ILi0EEESV_SV_EEEEENS5_IJNS4_10UnderscoreESY_SY_EEEEENS4_23SM90_TMA_LOAD_MULTICASTENS4_14ComposedLayoutINS4_7SwizzleILi2ELi4ELi3EEENS4_18smem_ptr_flag_bitsILi16EEENST_INS5_IJNSA_ILi8EEESH_EEENS5_IJSH_SC_EEEEEEEvNS4_8identityES11_S1B_vS1C_EENS_8epilogue10collective18CollectiveEpilogueINS1E_23Sm100TmaWarpSpecializedILi4ELi2ELi32ELb1ELb0EEEJSI_NS5_IJNST_ISF_SC_EES1J_EEESJ_SK_SJ_SK_NS1E_6fusion15FusionCallbacksIS1I_NS1L_17LinearCombinationISJ_fSJ_fLNS_15FloatRoundStyleE2EEESI_S1K_JEEENS4_5SM1004TMEM4LOAD26SM100_TMEM_LOAD_16dp256b8xENS4_13SM90_TMA_LOADENS12_INS13_ILi3ELi4ELi3EEES16_NST_INS5_IJS17_SF_EEENS5_IJSF_SC_EEEEEEENS4_17SM75_U32x4_LDSM_NENS4_14SM90_TMA_STOREES20_NS4_17SM90_U32x4_STSM_NENS4_39AutoVectorizingCopyWithAssumedAlignmentILi128EEEEEEvvEEEEvNT_6ParamsE:
	.zero		2944


//--------------------- SYMBOLS --------------------------

	.type		.nv.reservedSmem.offset0,@object
	.size		.nv.reservedSmem.offset0,0x4
	.type		.nv.reservedSmem.cap,@object
	.size		.nv.reservedSmem.cap,0x4
	.type		__assertfail,@function
